	.target	sm_90a

	.elftype	@"ET_EXEC"


//--------------------- .note.nv.tkinfo           --------------------------
	.section	.note.nv.tkinfo,"",@"SHT_NOTE"
	.sectionflags	@"SHF_NOTE_NV_TKINFO"
	.tkinfo
        /*0018*/ 	.word	0x00000002
        /*0030*/ 	.string	""
        /*0030*/ 	.string	"ptxas"
        /*0030*/ 	.string	"Cuda compilation tools, release 13.0, V13.0.88"
        /*0030*/ 	.string	"Build cuda_13.0.r13.0/compiler.36424714_0"
        /*0030*/ 	.string	"-arch sm_90a -m 64 "



//--------------------- .note.nv.cuinfo           --------------------------
	.section	.note.nv.cuinfo,"",@"SHT_NOTE"
	.sectionflags	@"SHF_NOTE_NV_CUINFO"
        /*0018*/ 	.short	0x0002
        /*001a*/ 	.short	0x005a
        /*001c*/ 	.short	0x0082
	.zero		2


//--------------------- .nv.info                  --------------------------
	.section	.nv.info,"",@"SHT_CUDA_INFO"
	.align	4


	//----- nvinfo : EIATTR_REGCOUNT
	.align		4
        /*0000*/ 	.byte	0x04, 0x2f
        /*0002*/ 	.short	(.L_15 - .L_14)
	.align		4
.L_14:
        /*0004*/ 	.word	index@(_ZN7cutlass13device_kernelINS_4fmha6kernel28FmhaKernelTmaWarpSpecializedINS1_10collective30FmhaMainloopTmaWarpSpecializedINS_12float_e4m3_tEffN4cute5tupleIJNS7_1CILi128EEENS9_ILi64EEESB_EEENS8_IJiNS9_ILi1EEENS8_IJiiEEEEEESF_NS8_IJSD_iSE_EEENS4_12CausalFusionEJEEENS4_15FmhaFwdEpilogueIS6_fNS8_IJSB_SB_SB_EEEEENS2_23IndividualTileSchedulerEJEEEEEvNT_6ParamsE)
        /*0008*/ 	.word	0x000000a8


	//----- nvinfo : EIATTR_FRAME_SIZE
	.align		4
.L_15:
        /*000c*/ 	.byte	0x04, 0x11
        /*000e*/ 	.short	(.L_17 - .L_16)
	.align		4
.L_16:
        /*0010*/ 	.word	index@($__internal_0_$__cuda_sm20_rcp_rn_f32_slowpath)
        /*0014*/ 	.word	0x00000000


	//----- nvinfo : EIATTR_FRAME_SIZE
	.align		4
.L_17:
        /*0018*/ 	.byte	0x04, 0x11
        /*001a*/ 	.short	(.L_19 - .L_18)
	.align		4
.L_18:
        /*001c*/ 	.word	index@(_ZN7cutlass13device_kernelINS_4fmha6kernel28FmhaKernelTmaWarpSpecializedINS1_10collective30FmhaMainloopTmaWarpSpecializedINS_12float_e4m3_tEffN4cute5tupleIJNS7_1CILi128EEENS9_ILi64EEESB_EEENS8_IJiNS9_ILi1EEENS8_IJiiEEEEEESF_NS8_IJSD_iSE_EEENS4_12CausalFusionEJEEENS4_15FmhaFwdEpilogueIS6_fNS8_IJSB_SB_SB_EEEEENS2_23IndividualTileSchedulerEJEEEEEvNT_6ParamsE)
        /*0020*/ 	.word	0x00000000


	//----- nvinfo : EIATTR_MIN_STACK_SIZE
	.align		4
.L_19:
        /*0024*/ 	.byte	0x04, 0x12
        /*0026*/ 	.short	(.L_21 - .L_20)
	.align		4
.L_20:
        /*0028*/ 	.word	index@(_ZN7cutlass13device_kernelINS_4fmha6kernel28FmhaKernelTmaWarpSpecializedINS1_10collective30FmhaMainloopTmaWarpSpecializedINS_12float_e4m3_tEffN4cute5tupleIJNS7_1CILi128EEENS9_ILi64EEESB_EEENS8_IJiNS9_ILi1EEENS8_IJiiEEEEEESF_NS8_IJSD_iSE_EEENS4_12CausalFusionEJEEENS4_15FmhaFwdEpilogueIS6_fNS8_IJSB_SB_SB_EEEEENS2_23IndividualTileSchedulerEJEEEEEvNT_6ParamsE)
        /*002c*/ 	.word	0x00000000
.L_21:


//--------------------- .nv.compat                --------------------------
	.section	.nv.compat,"",@"SHT_CUDA_COMPAT_INFO"
	.align	4
        /*0000*/ 	.byte	0x02, 0x09, 0x01, 0x00, 0x02, 0x02, 0x04, 0x00, 0x02, 0x05, 0x05, 0x00, 0x03, 0x07, 0x01, 0x01
        /*0010*/ 	.byte	0x02, 0x03, 0x01, 0x00, 0x02, 0x06, 0x01, 0x00, 0x04, 0x0b, 0x08, 0x00, 0x00, 0x00, 0x00, 0x00
        /*0020*/ 	.byte	0x00, 0x00, 0x00, 0x00


//--------------------- .nv.info._ZN7cutlass13device_kernelINS_4fmha6kernel28FmhaKernelTmaWarpSpecializedINS1_10collective30FmhaMainloopTmaWarpSpecializedINS_12float_e4m3_tEffN4cute5tupleIJNS7_1CILi128EEENS9_ILi64EEESB_EEENS8_IJiNS9_ILi1EEENS8_IJiiEEEEEESF_NS8_IJSD_iSE_EEENS4_12CausalFusionEJEEENS4_15FmhaFwdEpilogueIS6_fNS8_IJSB_SB_SB_EEEEENS2_23IndividualTileSchedulerEJEEEEEvNT_6ParamsE --------------------------
	.section	.nv.info._ZN7cutlass13device_kernelINS_4fmha6kernel28FmhaKernelTmaWarpSpecializedINS1_10collective30FmhaMainloopTmaWarpSpecializedINS_12float_e4m3_tEffN4cute5tupleIJNS7_1CILi128EEENS9_ILi64EEESB_EEENS8_IJiNS9_ILi1EEENS8_IJiiEEEEEESF_NS8_IJSD_iSE_EEENS4_12CausalFusionEJEEENS4_15FmhaFwdEpilogueIS6_fNS8_IJSB_SB_SB_EEEEENS2_23IndividualTileSchedulerEJEEEEEvNT_6ParamsE,"",@"SHT_CUDA_INFO"
	.sectionflags	@""
	.align	4


	//----- nvinfo : EIATTR_CUDA_API_VERSION
	.align		4
        /*0000*/ 	.byte	0x04, 0x37
        /*0002*/ 	.short	(.L_23 - .L_22)
.L_22:
        /*0004*/ 	.word	0x00000082


	//----- nvinfo : EIATTR_KPARAM_INFO
	.align		4
.L_23:
        /*0008*/ 	.byte	0x04, 0x17
        /*000a*/ 	.short	(.L_25 - .L_24)
.L_24:
        /*000c*/ 	.word	0x00000000
        /*0010*/ 	.short	0x0000
        /*0012*/ 	.short	0x0070
        /*0014*/ 	.byte	0x00, 0xf0, 0x01, 0x20


	//----- nvinfo : EIATTR_SPARSE_MMA_MASK
	.align		4
.L_25:
        /*0018*/ 	.byte	0x03, 0x50
        /*001a*/ 	.short	0x0000


	//----- nvinfo : EIATTR_MAXREG_COUNT
	.align		4
        /*001c*/ 	.byte	0x03, 0x1b
        /*001e*/ 	.short	0x00a8


	//----- nvinfo : EIATTR_NUM_BARRIERS
	.align		4
        /*0020*/ 	.byte	0x02, 0x4c
        /*0022*/ 	.byte	0x02
	.zero		1


	//----- nvinfo : EIATTR_EXTERNS
	.align		4
        /*0024*/ 	.byte	0x04, 0x0f
        /*0026*/ 	.short	(.L_27 - .L_26)


	//   ....[0]....
	.align		4
.L_26:
        /*0028*/ 	.word	index@(__assertfail)


	//----- nvinfo : EIATTR_MERCURY_ISA_VERSION
	.align		4
.L_27:
        /*002c*/ 	.byte	0x03, 0x5f
        /*002e*/ 	.short	0x0101


	//----- nvinfo : EIATTR_INT_WARP_WIDE_INSTR_OFFSETS
	.align		4
        /*0030*/ 	.byte	0x04, 0x31
        /*0032*/ 	.short	(.L_29 - .L_28)


	//   ....[0]....
.L_28:
        /*0034*/ 	.word	0x000006f0


	//   ....[1]....
        /*0038*/ 	.word	0x00000700


	//   ....[2]....
        /*003c*/ 	.word	0x00000710


	//   ....[3]....
        /*0040*/ 	.word	0x00000720


	//   ....[4]....
        /*0044*/ 	.word	0x00000790


	//----- nvinfo : EIATTR_COOP_GROUP_MASK_REGIDS
	.align		4
.L_29:
        /*0048*/ 	.byte	0x04, 0x29
        /*004a*/ 	.short	(.L_31 - .L_30)


	//   ....[0]....
.L_30:
        /*004c*/ 	.word	0xffffffff


	//   ....[1]....
        /*0050*/ 	.word	0xffffffff


	//   ....[2]....
        /*0054*/ 	.word	0xffffffff


	//   ....[3]....
        /*0058*/ 	.word	0xffffffff


	//   ....[4]....
        /*005c*/ 	.word	0xffffffff


	//   ....[5]....
        /*0060*/ 	.word	0xffffffff


	//   ....[6]....
        /*0064*/ 	.word	0xffffffff


	//   ....[7]....
        /*0068*/ 	.word	0xffffffff


	//   ....[8]....
        /*006c*/ 	.word	0xffffffff


	//   ....[9]....
        /*0070*/ 	.word	0xffffffff


	//   ....[10]....
        /*0074*/ 	.word	0xffffffff


	//   ....[11]....
        /*0078*/ 	.word	0xffffffff


	//   ....[12]....
        /*007c*/ 	.word	0xffffffff


	//   ....[13]....
        /*0080*/ 	.word	0xffffffff


	//   ....[14]....
        /*0084*/ 	.word	0xffffffff


	//   ....[15]....
        /*0088*/ 	.word	0xffffffff


	//   ....[16]....
        /*008c*/ 	.word	0xffffffff


	//   ....[17]....
        /*0090*/ 	.word	0xffffffff


	//   ....[18]....
        /*0094*/ 	.word	0xffffffff


	//   ....[19]....
        /*0098*/ 	.word	0xffffffff


	//   ....[20]....
        /*009c*/ 	.word	0xffffffff


	//   ....[21]....
        /*00a0*/ 	.word	0xffffffff


	//   ....[22]....
        /*00a4*/ 	.word	0xffffffff


	//   ....[23]....
        /*00a8*/ 	.word	0xffffffff


	//   ....[24]....
        /*00ac*/ 	.word	0xffffffff


	//   ....[25]....
        /*00b0*/ 	.word	0xffffffff


	//   ....[26]....
        /*00b4*/ 	.word	0xffffffff


	//   ....[27]....
        /*00b8*/ 	.word	0xffffffff


	//   ....[28]....
        /*00bc*/ 	.word	0xffffffff


	//   ....[29]....
        /*00c0*/ 	.word	0xffffffff


	//   ....[30]....
        /*00c4*/ 	.word	0xffffffff


	//   ....[31]....
        /*00c8*/ 	.word	0xffffffff


	//   ....[32]....
        /*00cc*/ 	.word	0xffffffff


	//   ....[33]....
        /*00d0*/ 	.word	0xffffffff


	//   ....[34]....
        /*00d4*/ 	.word	0xffffffff


	//   ....[35]....
        /*00d8*/ 	.word	0xffffffff


	//   ....[36]....
        /*00dc*/ 	.word	0xffffffff


	//   ....[37]....
        /*00e0*/ 	.word	0xffffffff


	//   ....[38]....
        /*00e4*/ 	.word	0xffffffff


	//   ....[39]....
        /*00e8*/ 	.word	0xffffffff


	//   ....[40]....
        /*00ec*/ 	.word	0xffffffff


	//   ....[41]....
        /*00f0*/ 	.word	0xffffffff


	//   ....[42]....
        /*00f4*/ 	.word	0xffffffff


	//   ....[43]....
        /*00f8*/ 	.word	0xffffffff


	//   ....[44]....
        /*00fc*/ 	.word	0xffffffff


	//   ....[45]....
        /*0100*/ 	.word	0xffffffff


	//----- nvinfo : EIATTR_COOP_GROUP_INSTR_OFFSETS
	.align		4
.L_31:
        /*0104*/ 	.byte	0x04, 0x28
        /*0106*/ 	.short	(.L_33 - .L_32)


	//   ....[0]....
.L_32:
        /*0108*/ 	.word	0x00000050


	//   ....[1]....
        /*010c*/ 	.word	0x00000080


	//   ....[2]....
        /*0110*/ 	.word	0x000001b0


	//   ....[3]....
        /*0114*/ 	.word	0x00000370


	//   ....[4]....
        /*0118*/ 	.word	0x00000530


	//   ....[5]....
        /*011c*/ 	.word	0x00000690


	//   ....[6]....
        /*0120*/ 	.word	0x00001660


	//   ....[7]....
        /*0124*/ 	.word	0x000016a0


	//   ....[8]....
        /*0128*/ 	.word	0x00001a20


	//   ....[9]....
        /*012c*/ 	.word	0x00001b00


	//   ....[10]....
        /*0130*/ 	.word	0x00002b80


	//   ....[11]....
        /*0134*/ 	.word	0x00002b90


	//   ....[12]....
        /*0138*/ 	.word	0x00002ba0


	//   ....[13]....
        /*013c*/ 	.word	0x00002bb0


	//   ....[14]....
        /*0140*/ 	.word	0x00002bd0


	//   ....[15]....
        /*0144*/ 	.word	0x00002bf0


	//   ....[16]....
        /*0148*/ 	.word	0x00002c00


	//   ....[17]....
        /*014c*/ 	.word	0x00002c10


	//   ....[18]....
        /*0150*/ 	.word	0x000031e0


	//   ....[19]....
        /*0154*/ 	.word	0x00003210


	//   ....[20]....
        /*0158*/ 	.word	0x00003550


	//   ....[21]....
        /*015c*/ 	.word	0x00003640


	//   ....[22]....
        /*0160*/ 	.word	0x00004830


	//   ....[23]....
        /*0164*/ 	.word	0x00004860


	//   ....[24]....
        /*0168*/ 	.word	0x000048a0


	//   ....[25]....
        /*016c*/ 	.word	0x000048e0


	//   ....[26]....
        /*0170*/ 	.word	0x00004920


	//   ....[27]....
        /*0174*/ 	.word	0x00004960


	//   ....[28]....
        /*0178*/ 	.word	0x000049a0


	//   ....[29]....
        /*017c*/ 	.word	0x000049d0


	//   ....[30]....
        /*0180*/ 	.word	0x00005360


	//   ....[31]....
        /*0184*/ 	.word	0x00005460


	//   ....[32]....
        /*0188*/ 	.word	0x00005950


	//   ....[33]....
        /*018c*/ 	.word	0x00005a50


	//   ....[34]....
        /*0190*/ 	.word	0x00006bb0


	//   ....[35]....
        /*0194*/ 	.word	0x00006bf0


	//   ....[36]....
        /*0198*/ 	.word	0x00006c30


	//   ....[37]....
        /*019c*/ 	.word	0x00006c70


	//   ....[38]....
        /*01a0*/ 	.word	0x00006cb0


	//   ....[39]....
        /*01a4*/ 	.word	0x00006cc0


	//   ....[40]....
        /*01a8*/ 	.word	0x00006cd0


	//   ....[41]....
        /*01ac*/ 	.word	0x00006ce0


	//   ....[42]....
        /*01b0*/ 	.word	0x00007070


	//   ....[43]....
        /*01b4*/ 	.word	0x000070a0


	//   ....[44]....
        /*01b8*/ 	.word	0x00007100


	//   ....[45]....
        /*01bc*/ 	.word	0x00007110


	//----- nvinfo : EIATTR_REG_RECONFIG
	.align		4
.L_33:
        /*01c0*/ 	.byte	0x01, 0x54
	.zero		2


	//----- nvinfo : EIATTR_SYSCALL_OFFSETS
	.align		4
        /*01c4*/ 	.byte	0x04, 0x46
        /*01c6*/ 	.short	(.L_35 - .L_34)


	//   ....[0]....
.L_34:
        /*01c8*/ 	.word	0x00007ae0


	//   ....[1]....
        /*01cc*/ 	.word	0x00007c40


	//----- nvinfo : EIATTR_MBARRIER_INSTR_OFFSETS
	.align		4
.L_35:
        /*01d0*/ 	.byte	0x04, 0x39
        /*01d2*/ 	.short	(.L_37 - .L_36)


	//   ....[0]....
.L_36:
        /*01d4*/ 	.word	0x00000320
        /*01d8*/ 	.word	0x000000ff
        /*01dc*/ 	.word	0x00007050
        /*01e0*/ 	.short	0x0100
        /*01e2*/ 	.byte	0x0b
	.zero		1


	//   ....[1]....
        /*01e4*/ 	.word	0x00000330
        /*01e8*/ 	.word	0x000000ff
        /*01ec*/ 	.word	0x00007060
        /*01f0*/ 	.short	0x0100
        /*01f2*/ 	.byte	0x0b
	.zero		1


	//   ....[2]....
        /*01f4*/ 	.word	0x00000340
        /*01f8*/ 	.word	0x000000ff
        /*01fc*/ 	.word	0x00007058
        /*0200*/ 	.short	0x0100
        /*0202*/ 	.byte	0x0b
	.zero		1


	//   ....[3]....
        /*0204*/ 	.word	0x00000350
        /*0208*/ 	.word	0x000000ff
        /*020c*/ 	.word	0x00007068
        /*0210*/ 	.short	0x0100
        /*0212*/ 	.byte	0x0b
	.zero		1


	//   ....[4]....
        /*0214*/ 	.word	0x00000480
        /*0218*/ 	.word	0x000000ff
        /*021c*/ 	.word	0x00007000
        /*0220*/ 	.short	0x0100
        /*0222*/ 	.byte	0x0b
	.zero		1


	//   ....[5]....
        /*0224*/ 	.word	0x00000490
        /*0228*/ 	.word	0x000000ff
        /*022c*/ 	.word	0x00007028
        /*0230*/ 	.short	0x0100
        /*0232*/ 	.byte	0x0b
	.zero		1


	//   ....[6]....
        /*0234*/ 	.word	0x000004a0
        /*0238*/ 	.word	0x000000ff
        /*023c*/ 	.word	0x00007008
        /*0240*/ 	.short	0x0100
        /*0242*/ 	.byte	0x0b
	.zero		1


	//   ....[7]....
        /*0244*/ 	.word	0x000004b0
        /*0248*/ 	.word	0x000000ff
        /*024c*/ 	.word	0x00007030
        /*0250*/ 	.short	0x0100
        /*0252*/ 	.byte	0x0b
	.zero		1


	//   ....[8]....
        /*0254*/ 	.word	0x000004c0
        /*0258*/ 	.word	0x000000ff
        /*025c*/ 	.word	0x00007010
        /*0260*/ 	.short	0x0100
        /*0262*/ 	.byte	0x0b
	.zero		1


	//   ....[9]....
        /*0264*/ 	.word	0x000004d0
        /*0268*/ 	.word	0x000000ff
        /*026c*/ 	.word	0x00007038
        /*0270*/ 	.short	0x0100
        /*0272*/ 	.byte	0x0b
	.zero		1


	//   ....[10]....
        /*0274*/ 	.word	0x000004e0
        /*0278*/ 	.word	0x000000ff
        /*027c*/ 	.word	0x00007018
        /*0280*/ 	.short	0x0100
        /*0282*/ 	.byte	0x0b
	.zero		1


	//   ....[11]....
        /*0284*/ 	.word	0x000004f0
        /*0288*/ 	.word	0x000000ff
        /*028c*/ 	.word	0x00007040
        /*0290*/ 	.short	0x0100
        /*0292*/ 	.byte	0x0b
	.zero		1


	//   ....[12]....
        /*0294*/ 	.word	0x00000500
        /*0298*/ 	.word	0x000000ff
        /*029c*/ 	.word	0x00007020
        /*02a0*/ 	.short	0x0100
        /*02a2*/ 	.byte	0x0b
	.zero		1


	//   ....[13]....
        /*02a4*/ 	.word	0x00000510
        /*02a8*/ 	.word	0x000000ff
        /*02ac*/ 	.word	0x00007048
        /*02b0*/ 	.short	0x0100
        /*02b2*/ 	.byte	0x0b
	.zero		1


	//   ....[14]....
        /*02b4*/ 	.word	0x00000640
        /*02b8*/ 	.word	0x000000ff
        /*02bc*/ 	.word	0x00007070
        /*02c0*/ 	.short	0x0100
        /*02c2*/ 	.byte	0x0b
	.zero		1


	//   ....[15]....
        /*02c4*/ 	.word	0x00000650
        /*02c8*/ 	.word	0x000000ff
        /*02cc*/ 	.word	0x00007080
        /*02d0*/ 	.short	0x0100
        /*02d2*/ 	.byte	0x0b
	.zero		1


	//   ....[16]....
        /*02d4*/ 	.word	0x00000660
        /*02d8*/ 	.word	0x000000ff
        /*02dc*/ 	.word	0x00007078
        /*02e0*/ 	.short	0x0100
        /*02e2*/ 	.byte	0x0b
	.zero		1


	//   ....[17]....
        /*02e4*/ 	.word	0x00000670
        /*02e8*/ 	.word	0x000000ff
        /*02ec*/ 	.word	0x00007088
        /*02f0*/ 	.short	0x0100
        /*02f2*/ 	.byte	0x0b
	.zero		1


	//   ....[18]....
        /*02f4*/ 	.word	0x000007b0
        /*02f8*/ 	.word	0x000000ff
        /*02fc*/ 	.word	0x00007090
        /*0300*/ 	.short	0x0100
        /*0302*/ 	.byte	0x08
	.zero		1


	//   ....[19]....
        /*0304*/ 	.word	0x000007c0
        /*0308*/ 	.word	0x000000ff
        /*030c*/ 	.word	0x00007098
        /*0310*/ 	.short	0x0100
        /*0312*/ 	.byte	0x08
	.zero		1


	//   ....[20]....
        /*0314*/ 	.word	0x000007d0
        /*0318*/ 	.word	0x000000ff
        /*031c*/ 	.word	0x000070a0
        /*0320*/ 	.short	0x0100
        /*0322*/ 	.byte	0x08
	.zero		1


	//   ....[21]....
        /*0324*/ 	.word	0x000007e0
        /*0328*/ 	.word	0x000000ff
        /*032c*/ 	.word	0x000070a8
        /*0330*/ 	.short	0x0100
        /*0332*/ 	.byte	0x08
	.zero		1


	//   ....[22]....
        /*0334*/ 	.word	0x000008e0
        /*0338*/ 	.word	0x000000ff
        /*033c*/ 	.word	0x000070c0
        /*0340*/ 	.short	0x0100
        /*0342*/ 	.byte	0x0b
	.zero		1


	//   ....[23]....
        /*0344*/ 	.word	0x000008f0
        /*0348*/ 	.word	0x000000ff
        /*034c*/ 	.word	0x000070c8
        /*0350*/ 	.short	0x0100
        /*0352*/ 	.byte	0x0b
	.zero		1


	//   ....[24]....
        /*0354*/ 	.word	0x00000e20
        /*0358*/ 	.word	0x000000ff
        /*035c*/ 	.word	0x00007050
        /*0360*/ 	.short	0x010a
        /*0362*/ 	.byte	0x06
	.zero		1


	//   ....[25]....
        /*0364*/ 	.word	0x00000f20
        /*0368*/ 	.word	0x000000ff
        /*036c*/ 	.word	0x00007000
        /*0370*/ 	.short	0x010a
        /*0372*/ 	.byte	0x26
	.zero		1


	//   ....[26]....
        /*0374*/ 	.word	0x00000f70
        /*0378*/ 	.word	0x000000ff
        /*037c*/ 	.word	0xfffffff8
        /*0380*/ 	.short	0x010a
        /*0382*/ 	.byte	0x0f
	.zero		1


	//   ....[27]....
        /*0384*/ 	.word	0x00001230
        /*0388*/ 	.word	0x00000011
        /*038c*/ 	.word	0x00000000
        /*0390*/ 	.short	0x0101
        /*0392*/ 	.byte	0x0d
	.zero		1


	//   ....[28]....
        /*0394*/ 	.word	0x00002cc0
        /*0398*/ 	.word	0x000000ff
        /*039c*/ 	.word	0x00007008
        /*03a0*/ 	.short	0x010a
        /*03a2*/ 	.byte	0x26
	.zero		1


	//   ....[29]....
        /*03a4*/ 	.word	0x00002e10
        /*03a8*/ 	.word	0x000000ff
        /*03ac*/ 	.word	0x00000000
        /*03b0*/ 	.short	0x0101
        /*03b2*/ 	.byte	0x06
	.zero		1


	//   ....[30]....
        /*03b4*/ 	.word	0x00002f80
        /*03b8*/ 	.word	0x000000ff
        /*03bc*/ 	.word	0x00007000
        /*03c0*/ 	.short	0x010a
        /*03c2*/ 	.byte	0x06
	.zero		1


	//   ....[31]....
        /*03c4*/ 	.word	0x00004850
        /*03c8*/ 	.word	0x000000ff
        /*03cc*/ 	.word	0x00007000
        /*03d0*/ 	.short	0x010a
        /*03d2*/ 	.byte	0x06
	.zero		1


	//   ....[32]....
        /*03d4*/ 	.word	0x00004a90
        /*03d8*/ 	.word	0x000000ff
        /*03dc*/ 	.word	0x00007000
        /*03e0*/ 	.short	0x010a
        /*03e2*/ 	.byte	0x06
	.zero		1


	//   ....[33]....
        /*03e4*/ 	.word	0x00004ba0
        /*03e8*/ 	.word	0x000000ff
        /*03ec*/ 	.word	0x00000000
        /*03f0*/ 	.short	0x0101
        /*03f2*/ 	.byte	0x06
	.zero		1


	//   ....[34]....
        /*03f4*/ 	.word	0x00004c50
        /*03f8*/ 	.word	0x000000ff
        /*03fc*/ 	.word	0x00000000
        /*0400*/ 	.short	0x0101
        /*0402*/ 	.byte	0x06
	.zero		1


	//   ....[35]....
        /*0404*/ 	.word	0x00004e00
        /*0408*/ 	.word	0x000000ff
        /*040c*/ 	.word	0x00007000
        /*0410*/ 	.short	0x010a
        /*0412*/ 	.byte	0x06
	.zero		1


	//   ....[36]....
        /*0414*/ 	.word	0x00006c80
        /*0418*/ 	.word	0x000000ff
        /*041c*/ 	.word	0x00007000
        /*0420*/ 	.short	0x010a
        /*0422*/ 	.byte	0x06
	.zero		1


	//   ....[37]....
        /*0424*/ 	.word	0x00006d20
        /*0428*/ 	.word	0x000000ff
        /*042c*/ 	.word	0x00007000
        /*0430*/ 	.short	0x010a
        /*0432*/ 	.byte	0x06
	.zero		1


	//   ....[38]....
        /*0434*/ 	.word	0x00006eb0
        /*0438*/ 	.word	0x000000ff
        /*043c*/ 	.word	0x00000000
        /*0440*/ 	.short	0x0101
        /*0442*/ 	.byte	0x06
	.zero		1


	//   ....[39]....
        /*0444*/ 	.word	0x00006f60
        /*0448*/ 	.word	0x000000ff
        /*044c*/ 	.word	0x00000000
        /*0450*/ 	.short	0x0101
        /*0452*/ 	.byte	0x06
	.zero		1


	//   ....[40]....
        /*0454*/ 	.word	0x00007600
        /*0458*/ 	.word	0x000000ff
        /*045c*/ 	.word	0x00000008
        /*0460*/ 	.short	0x010a
        /*0462*/ 	.byte	0x0f
	.zero		1


	//   ....[41]....
        /*0464*/ 	.word	0x000083f0
        /*0468*/ 	.word	0x00000000
        /*046c*/ 	.word	0x00007090
        /*0470*/ 	.short	0x0101
        /*0472*/ 	.byte	0x26
	.zero		1


	//   ....[42]....
        /*0474*/ 	.word	0x000085c0
        /*0478*/ 	.word	0x00000004
        /*047c*/ 	.word	0x00007060
        /*0480*/ 	.short	0x010a
        /*0482*/ 	.byte	0x3f
	.zero		1


	//   ....[43]....
        /*0484*/ 	.word	0x00008810
        /*0488*/ 	.word	0x00000002
        /*048c*/ 	.word	0x00007028
        /*0490*/ 	.short	0x010a
        /*0492*/ 	.byte	0x3f
	.zero		1


	//   ....[44]....
        /*0494*/ 	.word	0x00008a50
        /*0498*/ 	.word	0x00000004
        /*049c*/ 	.word	0x00007060
        /*04a0*/ 	.short	0x010a
        /*04a2*/ 	.byte	0x3f
	.zero		1


	//   ....[45]....
        /*04a4*/ 	.word	0x00008cc0
        /*04a8*/ 	.word	0x00000003
        /*04ac*/ 	.word	0x00007028
        /*04b0*/ 	.short	0x010a
        /*04b2*/ 	.byte	0x3f
	.zero		1


	//   ....[46]....
        /*04b4*/ 	.word	0x00008fd0
        /*04b8*/ 	.word	0x00000007
        /*04bc*/ 	.word	0x00007028
        /*04c0*/ 	.short	0x010a
        /*04c2*/ 	.byte	0x3f
	.zero		1


	//   ....[47]....
        /*04c4*/ 	.word	0x00009240
        /*04c8*/ 	.word	0x00000004
        /*04cc*/ 	.word	0x00007028
        /*04d0*/ 	.short	0x010a
        /*04d2*/ 	.byte	0x3f
	.zero		1


	//   ....[48]....
        /*04d4*/ 	.word	0x000094a0
        /*04d8*/ 	.word	0x00000006
        /*04dc*/ 	.word	0x00007050
        /*04e0*/ 	.short	0x010a
        /*04e2*/ 	.byte	0x3f
	.zero		1


	//   ....[49]....
        /*04e4*/ 	.word	0x00009500
        /*04e8*/ 	.word	0x00000006
        /*04ec*/ 	.word	0x00007000
        /*04f0*/ 	.short	0x010a
        /*04f2*/ 	.byte	0x3f
	.zero		1


	//   ....[50]....
        /*04f4*/ 	.word	0x00009560
        /*04f8*/ 	.word	0x00000006
        /*04fc*/ 	.word	0xfffffff8
        /*0500*/ 	.short	0x010a
        /*0502*/ 	.byte	0x3f
	.zero		1


	//   ....[51]....
        /*0504*/ 	.word	0x000095c0
        /*0508*/ 	.word	0x00000010
        /*050c*/ 	.word	0x00007008
        /*0510*/ 	.short	0x010a
        /*0512*/ 	.byte	0x3f
	.zero		1


	//   ....[52]....
        /*0514*/ 	.word	0x00009620
        /*0518*/ 	.word	0x0000000d
        /*051c*/ 	.word	0x00007000
        /*0520*/ 	.short	0x010a
        /*0522*/ 	.byte	0x3f
	.zero		1


	//   ....[53]....
        /*0524*/ 	.word	0x00009680
        /*0528*/ 	.word	0x00000010
        /*052c*/ 	.word	0x00007000
        /*0530*/ 	.short	0x010a
        /*0532*/ 	.byte	0x3f
	.zero		1


	//   ....[54]....
        /*0534*/ 	.word	0x000096e0
        /*0538*/ 	.word	0x00000011
        /*053c*/ 	.word	0x00007000
        /*0540*/ 	.short	0x010a
        /*0542*/ 	.byte	0x3f
	.zero		1


	//   ....[55]....
        /*0544*/ 	.word	0x00009740
        /*0548*/ 	.word	0x00000004
        /*054c*/ 	.word	0x00007000
        /*0550*/ 	.short	0x010a
        /*0552*/ 	.byte	0x3f
	.zero		1


	//   ....[56]....
        /*0554*/ 	.word	0x000097a0
        /*0558*/ 	.word	0x00000003
        /*055c*/ 	.word	0x00000008
        /*0560*/ 	.short	0x010a
        /*0562*/ 	.byte	0x3f
	.zero		1


	//   ....[57]....
        /*0564*/ 	.word	0x000097f0
        /*0568*/ 	.word	0x00000004
        /*056c*/ 	.word	0x00007060
        /*0570*/ 	.short	0x010a
        /*0572*/ 	.byte	0x3f
	.zero		1


	//   ....[58]....
        /*0574*/ 	.word	0x00009840
        /*0578*/ 	.word	0x00000002
        /*057c*/ 	.word	0x00007028
        /*0580*/ 	.short	0x010a
        /*0582*/ 	.byte	0x3f
	.zero		1


	//   ....[59]....
        /*0584*/ 	.word	0x00009890
        /*0588*/ 	.word	0x00000004
        /*058c*/ 	.word	0x00007060
        /*0590*/ 	.short	0x010a
        /*0592*/ 	.byte	0x3f
	.zero		1


	//   ....[60]....
        /*0594*/ 	.word	0x000098e0
        /*0598*/ 	.word	0x00000003
        /*059c*/ 	.word	0x00007028
        /*05a0*/ 	.short	0x010a
        /*05a2*/ 	.byte	0x3f
	.zero		1


	//   ....[61]....
        /*05a4*/ 	.word	0x00009930
        /*05a8*/ 	.word	0x00000007
        /*05ac*/ 	.word	0x00007028
        /*05b0*/ 	.short	0x010a
        /*05b2*/ 	.byte	0x3f
	.zero		1


	//   ....[62]....
        /*05b4*/ 	.word	0x00009980
        /*05b8*/ 	.word	0x00000004
        /*05bc*/ 	.word	0x00007028
        /*05c0*/ 	.short	0x010a
        /*05c2*/ 	.byte	0x3f
	.zero		1


	//----- nvinfo : EIATTR_NUM_MBARRIERS
	.align		4
.L_37:
        /*05c4*/ 	.byte	0x03, 0x38
        /*05c6*/ 	.short	0x0018


	//----- nvinfo : EIATTR_EXIT_INSTR_OFFSETS
	.align		4
        /*05c8*/ 	.byte	0x04, 0x1c
        /*05ca*/ 	.short	(.L_39 - .L_38)


	//   ....[0]....
.L_38:
        /*05cc*/ 	.word	0x00000990


	//   ....[1]....
        /*05d0*/ 	.word	0x00008400


	//   ....[2]....
        /*05d4*/ 	.word	0x00008440


	//   ....[3]....
        /*05d8*/ 	.word	0x00008ed0


	//   ....[4]....
        /*05dc*/ 	.word	0x00009480


	//----- nvinfo : EIATTR_MAX_THREADS
	.align		4
.L_39:
        /*05e0*/ 	.byte	0x04, 0x05
        /*05e2*/ 	.short	(.L_41 - .L_40)
.L_40:
        /*05e4*/ 	.word	0x00000180
        /*05e8*/ 	.word	0x00000001
        /*05ec*/ 	.word	0x00000001


	//----- nvinfo : EIATTR_CRS_STACK_SIZE
	.align		4
.L_41:
        /*05f0*/ 	.byte	0x04, 0x1e
        /*05f2*/ 	.short	(.L_43 - .L_42)
.L_42:
        /*05f4*/ 	.word	0x00000000


	//----- nvinfo : EIATTR_CBANK_PARAM_SIZE
	.align		4
.L_43:
        /*05f8*/ 	.byte	0x03, 0x19
        /*05fa*/ 	.short	0x0870


	//----- nvinfo : EIATTR_PARAM_CBANK
	.align		4
        /*05fc*/ 	.byte	0x04, 0x0a
        /*05fe*/ 	.short	(.L_45 - .L_44)
	.align		4
.L_44:
        /*0600*/ 	.word	index@(.nv.constant0._ZN7cutlass13device_kernelINS_4fmha6kernel28FmhaKernelTmaWarpSpecializedINS1_10collective30FmhaMainloopTmaWarpSpecializedINS_12float_e4m3_tEffN4cute5tupleIJNS7_1CILi128EEENS9_ILi64EEESB_EEENS8_IJiNS9_ILi1EEENS8_IJiiEEEEEESF_NS8_IJSD_iSE_EEENS4_12CausalFusionEJEEENS4_15FmhaFwdEpilogueIS6_fNS8_IJSB_SB_SB_EEEEENS2_23IndividualTileSchedulerEJEEEEEvNT_6ParamsE)
        /*0604*/ 	.short	0x0210
        /*0606*/ 	.short	0x0870


	//----- nvinfo : EIATTR_SW_WAR
	.align		4
.L_45:
        /*0608*/ 	.byte	0x04, 0x36
        /*060a*/ 	.short	(.L_47 - .L_46)
.L_46:
        /*060c*/ 	.word	0x00000008
.L_47:


//--------------------- .nv.callgraph             --------------------------
	.section	.nv.callgraph,"",@"SHT_CUDA_CALLGRAPH"
	.align	4
	.sectionentsize	8
	.align		4
        /*0000*/ 	.word	0x00000000
	.align		4
        /*0004*/ 	.word	0xffffffff
	.align		4
        /*0008*/ 	.word	index@(_ZN7cutlass13device_kernelINS_4fmha6kernel28FmhaKernelTmaWarpSpecializedINS1_10collective30FmhaMainloopTmaWarpSpecializedINS_12float_e4m3_tEffN4cute5tupleIJNS7_1CILi128EEENS9_ILi64EEESB_EEENS8_IJiNS9_ILi1EEENS8_IJiiEEEEEESF_NS8_IJSD_iSE_EEENS4_12CausalFusionEJEEENS4_15FmhaFwdEpilogueIS6_fNS8_IJSB_SB_SB_EEEEENS2_23IndividualTileSchedulerEJEEEEEvNT_6ParamsE)
	.align		4
        /*000c*/ 	.word	index@(__assertfail)
	.align		4
        /*0010*/ 	.word	0x00000000
	.align		4
        /*0014*/ 	.word	0xfffffffe
	.align		4
        /*0018*/ 	.word	0x00000000
	.align		4
        /*001c*/ 	.word	0xfffffffd
	.align		4
        /*0020*/ 	.word	0x00000000
	.align		4
        /*0024*/ 	.word	0xfffffffc


//--------------------- .nv.constant4             --------------------------
	.section	.nv.constant4,"a",@progbits
	.align	8
	.align		8
.nv.constant4:
        /*0000*/ 	.dword	__assertfail
	.align		8
        /*0008*/ 	.dword	__unnamed_1
	.align		8
        /*0010*/ 	.dword	_ZN39_INTERNAL_4d935a51_4_k_cu_f206b20d_33834cuda3std3__45__cpo5beginE
	.align		8
        /*0018*/ 	.dword	_ZN39_INTERNAL_4d935a51_4_k_cu_f206b20d_33834cuda3std3__45__cpo3endE
	.align		8
        /*0020*/ 	.dword	_ZN39_INTERNAL_4d935a51_4_k_cu_f206b20d_33834cuda3std3__45__cpo6cbeginE
	.align		8
        /*0028*/ 	.dword	_ZN39_INTERNAL_4d935a51_4_k_cu_f206b20d_33834cuda3std3__45__cpo4cendE
	.align		8
        /*0030*/ 	.dword	_ZN39_INTERNAL_4d935a51_4_k_cu_f206b20d_33834cuda3std3__441_GLOBAL__N__4d935a51_4_k_cu_f206b20d_33836ignoreE
	.align		8
        /*0038*/ 	.dword	_ZN39_INTERNAL_4d935a51_4_k_cu_f206b20d_33834cuda3std3__419piecewise_constructE
	.align		8
        /*0040*/ 	.dword	_ZN39_INTERNAL_4d935a51_4_k_cu_f206b20d_33834cuda3std3__48in_placeE
	.align		8
        /*0048*/ 	.dword	_ZN39_INTERNAL_4d935a51_4_k_cu_f206b20d_33834cuda3std6ranges3__45__cpo4swapE
	.align		8
        /*0050*/ 	.dword	_ZN39_INTERNAL_4d935a51_4_k_cu_f206b20d_33834cuda3std6ranges3__45__cpo9iter_moveE
	.align		8
        /*0058*/ 	.dword	_ZN39_INTERNAL_4d935a51_4_k_cu_f206b20d_33834cute7productE
	.align		8
        /*0060*/ 	.dword	_ZN39_INTERNAL_4d935a51_4_k_cu_f206b20d_33834cute1_E
	.align		8
        /*0068*/ 	.dword	$str$24
	.align		8
        /*0070*/ 	.dword	$str$25


//--------------------- .text._ZN7cutlass13device_kernelINS_4fmha6kernel28FmhaKernelTmaWarpSpecializedINS1_10collective30FmhaMainloopTmaWarpSpecializedINS_12float_e4m3_tEffN4cute5tupleIJNS7_1CILi128EEENS9_ILi64EEESB_EEENS8_IJiNS9_ILi1EEENS8_IJiiEEEEEESF_NS8_IJSD_iSE_EEENS4_12CausalFusionEJEEENS4_15FmhaFwdEpilogueIS6_fNS8_IJSB_SB_SB_EEEEENS2_23IndividualTileSchedulerEJEEEEEvNT_6ParamsE --------------------------
	.section	.text._ZN7cutlass13device_kernelINS_4fmha6kernel28FmhaKernelTmaWarpSpecializedINS1_10collective30FmhaMainloopTmaWarpSpecializedINS_12float_e4m3_tEffN4cute5tupleIJNS7_1CILi128EEENS9_ILi64EEESB_EEENS8_IJiNS9_ILi1EEENS8_IJiiEEEEEESF_NS8_IJSD_iSE_EEENS4_12CausalFusionEJEEENS4_15FmhaFwdEpilogueIS6_fNS8_IJSB_SB_SB_EEEEENS2_23IndividualTileSchedulerEJEEEEEvNT_6ParamsE,"ax",@progbits
	.align	128
.text._ZN7cutlass13device_kernelINS_4fmha6kernel28FmhaKernelTmaWarpSpecializedINS1_10collective30FmhaMainloopTmaWarpSpecializedINS_12float_e4m3_tEffN4cute5tupleIJNS7_1CILi128EEENS9_ILi64EEESB_EEENS8_IJiNS9_ILi1EEENS8_IJiiEEEEEESF_NS8_IJSD_iSE_EEENS4_12CausalFusionEJEEENS4_15FmhaFwdEpilogueIS6_fNS8_IJSB_SB_SB_EEEEENS2_23IndividualTileSchedulerEJEEEEEvNT_6ParamsE:
        .type           _ZN7cutlass13device_kernelINS_4fmha6kernel28FmhaKernelTmaWarpSpecializedINS1_10collective30FmhaMainloopTmaWarpSpecializedINS_12float_e4m3_tEffN4cute5tupleIJNS7_1CILi128EEENS9_ILi64EEESB_EEENS8_IJiNS9_ILi1EEENS8_IJiiEEEEEESF_NS8_IJSD_iSE_EEENS4_12CausalFusionEJEEENS4_15FmhaFwdEpilogueIS6_fNS8_IJSB_SB_SB_EEEEENS2_23IndividualTileSchedulerEJEEEEEvNT_6ParamsE,@function
        .size           _ZN7cutlass13device_kernelINS_4fmha6kernel28FmhaKernelTmaWarpSpecializedINS1_10collective30FmhaMainloopTmaWarpSpecializedINS_12float_e4m3_tEffN4cute5tupleIJNS7_1CILi128EEENS9_ILi64EEESB_EEENS8_IJiNS9_ILi1EEENS8_IJiiEEEEEESF_NS8_IJSD_iSE_EEENS4_12CausalFusionEJEEENS4_15FmhaFwdEpilogueIS6_fNS8_IJSB_SB_SB_EEEEENS2_23IndividualTileSchedulerEJEEEEEvNT_6ParamsE,(.L_x_118 - _ZN7cutlass13device_kernelINS_4fmha6kernel28FmhaKernelTmaWarpSpecializedINS1_10collective30FmhaMainloopTmaWarpSpecializedINS_12float_e4m3_tEffN4cute5tupleIJNS7_1CILi128EEENS9_ILi64EEESB_EEENS8_IJiNS9_ILi1EEENS8_IJiiEEEEEESF_NS8_IJSD_iSE_EEENS4_12CausalFusionEJEEENS4_15FmhaFwdEpilogueIS6_fNS8_IJSB_SB_SB_EEEEENS2_23IndividualTileSchedulerEJEEEEEvNT_6ParamsE)
        .other          _ZN7cutlass13device_kernelINS_4fmha6kernel28FmhaKernelTmaWarpSpecializedINS1_10collective30FmhaMainloopTmaWarpSpecializedINS_12float_e4m3_tEffN4cute5tupleIJNS7_1CILi128EEENS9_ILi64EEESB_EEENS8_IJiNS9_ILi1EEENS8_IJiiEEEEEESF_NS8_IJSD_iSE_EEENS4_12CausalFusionEJEEENS4_15FmhaFwdEpilogueIS6_fNS8_IJSB_SB_SB_EEEEENS2_23IndividualTileSchedulerEJEEEEEvNT_6ParamsE,@"STO_CUDA_ENTRY STV_DEFAULT"
_ZN7cutlass13device_kernelINS_4fmha6kernel28FmhaKernelTmaWarpSpecializedINS1_10collective30FmhaMainloopTmaWarpSpecializedINS_12float_e4m3_tEffN4cute5tupleIJNS7_1CILi128EEENS9_ILi64EEESB_EEENS8_IJiNS9_ILi1EEENS8_IJiiEEEEEESF_NS8_IJSD_iSE_EEENS4_12CausalFusionEJEEENS4_15FmhaFwdEpilogueIS6_fNS8_IJSB_SB_SB_EEEEENS2_23IndividualTileSchedulerEJEEEEEvNT_6ParamsE:
[----:B------:R-:W1:Y:S01]  /*0000*/  LDC R1, c[0x0][0x28] ;  /* 0x00000a00ff017b82 */ /* 0x000e620000000800 */
[----:B------:R-:W2:Y:S01]  /*0010*/  S2R R0, SR_TID.X ;  /* 0x0000000000007919 */ /* 0x000ea20000002100 */
[----:B------:R-:W-:Y:S01]  /*0020*/  ELECT P1, URZ, PT ;  /* 0x00000000003f782f */ /* 0x000fe20003820000 */
[----:B------:R-:W-:Y:S01]  /*0030*/  BSSY B0, `(.L_x_0) ;  /* 0x0000017000007945 */ /* 0x000fe20003800000 */
[----:B--2---:R-:W-:-:S05]  /*0040*/  SHF.R.U32.HI R2, RZ, 0x5, R0 ;  /* 0x00000005ff027819 */ /* 0x004fca0000011600 */
[----:B------:R-:W2:Y:S02]  /*0050*/  SHFL.IDX PT, R3, R2, RZ, 0x1f ;  /* 0x00001fff02037589 */ /* 0x000ea400000e0000 */
[----:B--2---:R-:W-:Y:S02]  /*0060*/  R2UR UR4, R3 ;  /* 0x00000000030472ca */ /* 0x004fe400000e0000 */
[----:B------:R-:W-:-:S06]  /*0070*/  SHF.R.U32.HI R3, RZ, 0x7, R0 ;  /* 0x00000007ff037819 */ /* 0x000fcc0000011600 */
[----:B------:R-:W2:Y:S05]  /*0080*/  SHFL.IDX PT, R3, R3, RZ, 0x1f ;  /* 0x00001fff03037589 */ /* 0x000eaa00000e0000 */
[----:B------:R-:W-:Y:S02]  /*0090*/  USHF.R.S32.HI UR5, URZ, 0x1f, UR4 ;  /* 0x0000001f3f057899 */ /* 0x000fe40008011404 */
[----:B------:R-:W-:Y:S02]  /*00a0*/  ISETP.NE.OR P0, PT, RZ, UR4, !P1 ;  /* 0x00000004ff007c0c */ /* 0x000fe4000cf05670 */
[----:B------:R-:W-:-:S04]  /*00b0*/  ULEA.HI UR5, UR5, UR4, URZ, 0x2 ;  /* 0x0000000405057291 */ /* 0x000fc8000f8f103f */
[----:B------:R-:W-:-:S04]  /*00c0*/  ULOP3.LUT UR5, UR5, 0xfffffffc, URZ, 0xc0, !UPT ;  /* 0xfffffffc05057892 */ /* 0x000fc8000f8ec03f */
[----:B------:R-:W-:-:S03]  /*00d0*/  UIADD3 UR10, UR4, -UR5, URZ ;  /* 0x80000005040a7290 */ /* 0x000fc6000fffe03f */
[----:B-1----:R-:W-:Y:S09]  /*00e0*/  @P0 BRA `(.L_x_1) ;  /* 0x00000000002c0947 */ /* 0x002ff20003800000 */
[----:B------:R-:W-:Y:S02]  /*00f0*/  ULDC.64 UR4, c[0x0][0x198] ;  /* 0x0000660000047ab9 */ /* 0x000fe40000000a00 */
[----:B------:R-:W-:Y:S02]  /*0100*/  UIADD3 UR6, UP0, UR4, 0xf0, URZ ;  /* 0x000000f004067890 */ /* 0x000fe4000ff1e03f */
[----:B------:R-:W-:Y:S02]  /*0110*/  UIADD3 UR8, UP1, UR4, 0x1f0, URZ ;  /* 0x000001f004087890 */ /* 0x000fe4000ff3e03f */
[----:B------:R-:W-:Y:S02]  /*0120*/  UIADD3 UR4, UP2, UR4, 0x2f0, URZ ;  /* 0x000002f004047890 */ /* 0x000fe4000ff5e03f */
[----:B------:R-:W-:Y:S02]  /*0130*/  UIADD3.X UR7, URZ, UR5, URZ, UP0, !UPT ;  /* 0x000000053f077290 */ /* 0x000fe400087fe43f */
[----:B------:R-:W-:-:S02]  /*0140*/  UIADD3.X UR9, URZ, UR5, URZ, UP1, !UPT ;  /* 0x000000053f097290 */ /* 0x000fc40008ffe43f */
[----:B------:R-:W-:-:S05]  /*0150*/  UIADD3.X UR5, URZ, UR5, URZ, UP2, !UPT ;  /* 0x000000053f057290 */ /* 0x000fca00097fe43f */
[----:B------:R1:W-:Y:S02]  /*0160*/  UTMACCTL.PF [UR6] ;  /* 0x00000000060079b9 */ /* 0x0003e40008040000 */
[----:B------:R1:W-:Y:S02]  /*0170*/  UTMACCTL.PF [UR8] ;  /* 0x00000000080079b9 */ /* 0x0003e40008040000 */
[----:B------:R1:W-:Y:S02]  /*0180*/  UTMACCTL.PF [UR4] ;  /* 0x00000000040079b9 */ /* 0x0003e40008040000 */
[----:B-1----:R-:W-:Y:S01]  /*0190*/  NOP ;  /* 0x0000000000007918 */ /* 0x002fe20000000000 */
.L_x_1:
[----:B------:R-:W-:Y:S05]  /*01a0*/  BSYNC B0 ;  /* 0x0000000000007941 */ /* 0x000fea0003800000 */
.L_x_0:
[----:B------:R-:W1:Y:S01]  /*01b0*/  SHFL.IDX PT, R4, R2, RZ, 0x1f ;  /* 0x00001fff02047589 */ /* 0x000e6200000e0000 */
[----:B--2---:R-:W-:Y:S01]  /*01c0*/  R2UR UR36, R3 ;  /* 0x00000000032472ca */ /* 0x004fe200000e0000 */
[----:B------:R-:W-:-:S12]  /*01d0*/  UISETP.NE.AND UP0, UPT, UR10, 0x1, UPT ;  /* 0x000000010a00788c */ /* 0x000fd8000bf05270 */
[----:B------:R-:W-:Y:S02]  /*01e0*/  UIADD3 UR7, UR36, -0x1, URZ ;  /* 0xffffffff24077890 */ /* 0x000fe4000fffe03f */
[----:B------:R-:W-:Y:S02]  /*01f0*/  UISETP.EQ.AND UP2, UPT, UR36, URZ, !UP0 ;  /* 0x0000003f2400728c */ /* 0x000fe4000c742270 */
[----:B------:R-:W-:Y:S02]  /*0200*/  UISETP.GE.U32.AND UP1, UPT, UR7, 0x4, UPT ;  /* 0x000000040700788c */ /* 0x000fe4000bf26070 */
[----:B------:R-:W-:Y:S01]  /*0210*/  USEL UR6, URZ, 0x1, !UP2 ;  /* 0x000000013f067887 */ /* 0x000fe2000d000000 */
[----:B-1----:R-:W-:-:S03]  /*0220*/  ISETP.NE.AND P0, PT, R4, RZ, PT ;  /* 0x000000ff0400720c */ /* 0x002fc60003f05270 */
[----:B------:R-:W-:-:S10]  /*0230*/  USEL UR6, UR6, 0x2, UP1 ;  /* 0x0000000206067887 */ /* 0x000fd40008800000 */
[----:B------:R-:W-:Y:S05]  /*0240*/  @P0 BRA `(.L_x_2) ;  /* 0x0000000000480947 */ /* 0x000fea0003800000 */
[----:B------:R-:W1:Y:S01]  /*0250*/  S2UR UR11, SR_CgaCtaId ;  /* 0x00000000000b79c3 */ /* 0x000e620000008800 */
[----:B------:R-:W-:Y:S01]  /*0260*/  UMOV UR4, 0x400 ;  /* 0x0000040000047882 */ /* 0x000fe20000000000 */
[----:B------:R-:W-:Y:S01]  /*0270*/  UMOV UR5, 0x1 ;  /* 0x0000000100057882 */ /* 0x000fe20000000000 */
[----:B------:R-:W-:Y:S01]  /*0280*/  UMOV UR8, 0x80 ;  /* 0x0000008000087882 */ /* 0x000fe20000000000 */
[----:B------:R-:W-:Y:S01]  /*0290*/  ELECT P0, URZ, PT ;  /* 0x00000000003f782f */ /* 0x000fe20003800000 */
[----:B------:R-:W-:-:S04]  /*02a0*/  UIADD3 UR8, -UR8, 0x100000, URZ ;  /* 0x0010000008087890 */ /* 0x000fc8000fffe13f */
[----:B------:R-:W-:Y:S02]  /*02b0*/  USHF.L.U32 UR9, UR8, 0xb, URZ ;  /* 0x0000000b08097899 */ /* 0x000fe4000800063f */
[----:B------:R-:W-:Y:S02]  /*02c0*/  USHF.L.U32 UR8, UR8, 0x1, URZ ;  /* 0x0000000108087899 */ /* 0x000fe4000800063f */
[----:B-1----:R-:W-:Y:S02]  /*02d0*/  ULEA UR11, UR11, UR4, 0x18 ;  /* 0x000000040b0b7291 */ /* 0x002fe4000f8ec03f */
[----:B------:R-:W-:-:S04]  /*02e0*/  UIADD3 UR4, -UR5, 0x100000, URZ ;  /* 0x0010000005047890 */ /* 0x000fc8000fffe13f */
[----:B------:R-:W-:Y:S02]  /*02f0*/  USHF.L.U32 UR5, UR4, 0xb, URZ ;  /* 0x0000000b04057899 */ /* 0x000fe4000800063f */
[----:B------:R-:W-:Y:S01]  /*0300*/  USHF.L.U32 UR4, UR4, 0x1, URZ ;  /* 0x0000000104047899 */ /* 0x000fe2000800063f */
[----:B------:R-:W1:Y:S11]  /*0310*/  FENCE.VIEW.ASYNC.S ;  /* 0x00000000000073c6 */ /* 0x000e760000000000 */
[----:B-1----:R1:W2:Y:S01]  /*0320*/  SYNCS.EXCH.64 URZ, [UR11+0x7050], UR4 ;  /* 0x007050040b3f75b2 */ /* 0x0022a20008000100 */
[----:B------:R1:W3:Y:S01]  /*0330*/  SYNCS.EXCH.64 URZ, [UR11+0x7060], UR8 ;  /* 0x007060080b3f75b2 */ /* 0x0002e20008000100 */
[----:B------:R1:W4:Y:S01]  /*0340*/  SYNCS.EXCH.64 URZ, [UR11+0x7058], UR4 ;  /* 0x007058040b3f75b2 */ /* 0x0003220008000100 */
[----:B------:R1:W1:Y:S01]  /*0350*/  SYNCS.EXCH.64 URZ, [UR11+0x7068], UR8 ;  /* 0x007068080b3f75b2 */ /* 0x0002620008000100 */
[----:B------:R-:W-:Y:S01]  /*0360*/  NOP ;  /* 0x0000000000007918 */ /* 0x000fe20000000000 */
.L_x_2:
[----:B------:R-:W5:Y:S01]  /*0370*/  SHFL.IDX PT, R3, R2, RZ, 0x1f ;  /* 0x00001fff02037589 */ /* 0x000f6200000e0000 */
[----:B------:R-:W-:Y:S01]  /*0380*/  NOP ;  /* 0x0000000000007918 */ /* 0x000fe20000000000 */
[----:B-----5:R-:W-:-:S13]  /*0390*/  ISETP.NE.AND P0, PT, R3, RZ, PT ;  /* 0x000000ff0300720c */ /* 0x020fda0003f05270 */
[----:B------:R-:W-:Y:S05]  /*03a0*/  @P0 BRA `(.L_x_3) ;  /* 0x0000000000600947 */ /* 0x000fea0003800000 */
[----:B-1----:R-:W1:Y:S01]  /*03b0*/  S2UR UR5, SR_CgaCtaId ;  /* 0x00000000000579c3 */ /* 0x002e620000008800 */
[----:B------:R-:W-:Y:S01]  /*03c0*/  UMOV UR4, 0x400 ;  /* 0x0000040000047882 */ /* 0x000fe20000000000 */
[----:B------:R-:W-:Y:S01]  /*03d0*/  UMOV UR8, 0x1 ;  /* 0x0000000100087882 */ /* 0x000fe20000000000 */
[----:B------:R-:W-:Y:S01]  /*03e0*/  UMOV UR12, 0x100 ;  /* 0x00000100000c7882 */ /* 0x000fe20000000000 */
[----:B------:R-:W-:-:S04]  /*03f0*/  UIADD3 UR8, -UR8, 0x100000, URZ ;  /* 0x0010000008087890 */ /* 0x000fc8000fffe13f */
[----:B------:R-:W-:Y:S02]  /*0400*/  USHF.L.U32 UR9, UR8, 0xb, URZ ;  /* 0x0000000b08097899 */ /* 0x000fe4000800063f */
[----:B------:R-:W-:Y:S01]  /*0410*/  USHF.L.U32 UR8, UR8, 0x1, URZ ;  /* 0x0000000108087899 */ /* 0x000fe2000800063f */
[----:B------:R-:W-:Y:S01]  /*0420*/  ELECT P0, URZ, PT ;  /* 0x00000000003f782f */ /* 0x000fe20003800000 */
[----:B-1----:R-:W-:Y:S02]  /*0430*/  ULEA UR11, UR5, UR4, 0x18 ;  /* 0x00000004050b7291 */ /* 0x002fe4000f8ec03f */
[----:B------:R-:W-:-:S04]  /*0440*/  UIADD3 UR4, -UR12, 0x100000, URZ ;  /* 0x001000000c047890 */ /* 0x000fc8000fffe13f */
[----:B------:R-:W-:Y:S02]  /*0450*/  USHF.L.U32 UR5, UR4, 0xb, URZ ;  /* 0x0000000b04057899 */ /* 0x000fe4000800063f */
[----:B------:R-:W-:Y:S01]  /*0460*/  USHF.L.U32 UR4, UR4, 0x1, URZ ;  /* 0x0000000104047899 */ /* 0x000fe2000800063f */
[----:B------:R-:W1:Y:S03]  /*0470*/  FENCE.VIEW.ASYNC.S ;  /* 0x00000000000073c6 */ /* 0x000e660000000000 */
[----:B-1----:R1:W1:Y:S08]  /*0480*/  SYNCS.EXCH.64 URZ, [UR11+0x7000], UR8 ;  /* 0x007000080b3f75b2 */ /* 0x0022700008000100 */
[----:B------:R1:W1:Y:S01]  /*0490*/  SYNCS.EXCH.64 URZ, [UR11+0x7028], UR4 ;  /* 0x007028040b3f75b2 */ /* 0x0002620008000100 */
        /* <DEDUP_REMOVED lines=8> */
[----:B------:R-:W-:Y:S01]  /*0520*/  NOP ;  /* 0x0000000000007918 */ /* 0x000fe20000000000 */
.L_x_3:
        /* <DEDUP_REMOVED lines=21> */
[----:B------:R-:W-:Y:S01]  /*0680*/  NOP ;  /* 0x0000000000007918 */ /* 0x000fe20000000000 */
.L_x_4:
[----:B------:R-:W5:Y:S01]  /*0690*/  SHFL.IDX PT, R3, R2, RZ, 0x1f ;  /* 0x00001fff02037589 */ /* 0x000f6200000e0000 */
[----:B------:R-:W-:Y:S01]  /*06a0*/  ELECT P0, URZ, PT ;  /* 0x00000000003f782f */ /* 0x000fe20003800000 */
[----:B------:R-:W-:Y:S01]  /*06b0*/  NOP ;  /* 0x0000000000007918 */ /* 0x000fe20000000000 */
[----:B-1----:R-:W-:Y:S02]  /*06c0*/  UMOV UR4, 0x80 ;  /* 0x0000008000047882 */ /* 0x002fe40000000000 */
[C---:B-----5:R-:W-:Y:S02]  /*06d0*/  ISETP.NE.OR P0, PT, R3.reuse, RZ, !P0 ;  /* 0x000000ff0300720c */ /* 0x060fe40004705670 */
[----:B------:R-:W-:-:S11]  /*06e0*/  ISETP.NE.AND P2, PT, R3, RZ, PT ;  /* 0x000000ff0300720c */ /* 0x000fd60003f45270 */
[----:B------:R-:W-:Y:S01]  /*06f0*/  VOTEU.ALL UP2, P0 ;  /* 0x00000000003f7886 */ /* 0x000fe20000040000 */
[----:B------:R-:W-:Y:S01]  /*0700*/  VOTEU.ALL UP3, P0 ;  /* 0x00000000003f7886 */ /* 0x000fe20000060000 */
[----:B------:R-:W-:Y:S01]  /*0710*/  VOTEU.ALL UP4, P0 ;  /* 0x00000000003f7886 */ /* 0x000fe20000080000 */
[----:B------:R-:W-:Y:S02]  /*0720*/  VOTEU.ALL UP5, P0 ;  /* 0x00000000003f7886 */ /* 0x000fe400000a0000 */
[----:B------:R-:W1:Y:S01]  /*0730*/  @!UP2 S2UR UR9, SR_CgaCtaId ;  /* 0x000000000009a9c3 */ /* 0x000e620000008800 */
[----:B------:R-:W-:Y:S01]  /*0740*/  @!UP2 UMOV UR8, 0x400 ;  /* 0x000004000008a882 */ /* 0x000fe20000000000 */
[----:B------:R-:W-:-:S04]  /*0750*/  @!UP2 UIADD3 UR4, -UR4, 0x100000, URZ ;  /* 0x001000000404a890 */ /* 0x000fc8000fffe13f */
[----:B------:R-:W-:Y:S02]  /*0760*/  @!UP2 USHF.L.U32 UR5, UR4, 0xb, URZ ;  /* 0x0000000b0405a899 */ /* 0x000fe4000800063f */
[----:B------:R-:W-:Y:S02]  /*0770*/  @!UP2 USHF.L.U32 UR4, UR4, 0x1, URZ ;  /* 0x000000010404a899 */ /* 0x000fe4000800063f */
[----:B-1----:R-:W-:Y:S01]  /*0780*/  @!UP2 ULEA UR8, UR9, UR8, 0x18 ;  /* 0x000000080908a291 */ /* 0x002fe2000f8ec03f */
[----:B------:R-:W-:Y:S01]  /*0790*/  VOTEU.ALL UP2, P0 ;  /* 0x00000000003f7886 */ /* 0x000fe20000040000 */
[----:B------:R-:W1:Y:S10]  /*07a0*/  FENCE.VIEW.ASYNC.S ;  /* 0x00000000000073c6 */ /* 0x000e740000000000 */
[----:B-1----:R1:W1:Y:S01]  /*07b0*/  @!UP2 SYNCS.EXCH.64 URZ, [UR8+0x7090], UR4 ;  /* 0x00709004083fa5b2 */ /* 0x0022620008000100 */
[----:B------:R1:W1:Y:S01]  /*07c0*/  @!UP3 SYNCS.EXCH.64 URZ, [UR8+0x7098], UR4 ;  /* 0x00709804083fb5b2 */ /* 0x0002620008000100 */
[----:B------:R1:W1:Y:S01]  /*07d0*/  @!UP4 SYNCS.EXCH.64 URZ, [UR8+0x70a0], UR4 ;  /* 0x0070a004083fc5b2 */ /* 0x0002620008000100 */
[----:B------:R1:W1:Y:S01]  /*07e0*/  @!UP5 SYNCS.EXCH.64 URZ, [UR8+0x70a8], UR4 ;  /* 0x0070a804083fd5b2 */ /* 0x0002620008000100 */
[----:B------:R-:W-:Y:S01]  /*07f0*/  NOP ;  /* 0x0000000000007918 */ /* 0x000fe20000000000 */
[----:B------:R-:W-:Y:S05]  /*0800*/  @P2 BRA `(.L_x_5) ;  /* 0x0000000000402947 */ /* 0x000fea0003800000 */
[----:B-1----:R-:W1:Y:S01]  /*0810*/  S2UR UR5, SR_CgaCtaId ;  /* 0x00000000000579c3 */ /* 0x002e620000008800 */
[----:B------:R-:W-:Y:S01]  /*0820*/  UMOV UR4, 0x400 ;  /* 0x0000040000047882 */ /* 0x000fe20000000000 */
[----:B------:R-:W-:Y:S01]  /*0830*/  UMOV UR8, 0x20 ;  /* 0x0000002000087882 */ /* 0x000fe20000000000 */
[----:B------:R-:W-:Y:S01]  /*0840*/  UMOV UR9, 0x80 ;  /* 0x0000008000097882 */ /* 0x000fe20000000000 */
[----:B------:R-:W-:Y:S01]  /*0850*/  ELECT P0, URZ, PT ;  /* 0x00000000003f782f */ /* 0x000fe20003800000 */
[----:B-1----:R-:W-:Y:S02]  /*0860*/  ULEA UR11, UR5, UR4, 0x18 ;  /* 0x00000004050b7291 */ /* 0x002fe4000f8ec03f */
[----:B------:R-:W-:-:S04]  /*0870*/  UIADD3 UR4, -UR8, 0x100000, URZ ;  /* 0x0010000008047890 */ /* 0x000fc8000fffe13f */
[----:B------:R-:W-:Y:S02]  /*0880*/  USHF.L.U32 UR5, UR4, 0xb, URZ ;  /* 0x0000000b04057899 */ /* 0x000fe4000800063f */
[----:B------:R-:W-:Y:S02]  /*0890*/  USHF.L.U32 UR4, UR4, 0x1, URZ ;  /* 0x0000000104047899 */ /* 0x000fe4000800063f */
[----:B------:R-:W-:-:S04]  /*08a0*/  UIADD3 UR8, -UR9, 0x100000, URZ ;  /* 0x0010000009087890 */ /* 0x000fc8000fffe13f */
[----:B------:R-:W-:Y:S02]  /*08b0*/  USHF.L.U32 UR9, UR8, 0xb, URZ ;  /* 0x0000000b08097899 */ /* 0x000fe4000800063f */
[----:B------:R-:W-:Y:S01]  /*08c0*/  USHF.L.U32 UR8, UR8, 0x1, URZ ;  /* 0x0000000108087899 */ /* 0x000fe2000800063f */
[----:B------:R-:W1:Y:S03]  /*08d0*/  FENCE.VIEW.ASYNC.S ;  /* 0x00000000000073c6 */ /* 0x000e660000000000 */
[----:B-1----:R1:W1:Y:S08]  /*08e0*/  SYNCS.EXCH.64 URZ, [UR11+0x70c0], UR4 ;  /* 0x0070c0040b3f75b2 */ /* 0x0022700008000100 */
[----:B------:R1:W1:Y:S01]  /*08f0*/  SYNCS.EXCH.64 URZ, [UR11+0x70c8], UR8 ;  /* 0x0070c8080b3f75b2 */ /* 0x0002620008000100 */
[----:B------:R-:W-:Y:S01]  /*0900*/  NOP ;  /* 0x0000000000007918 */ /* 0x000fe20000000000 */
.L_x_5:
[----:B------:R-:W-:Y:S01]  /*0910*/  ISETP.NE.AND P0, PT, RZ, UR36, PT ;  /* 0x00000024ff007c0c */ /* 0x000fe2000bf05270 */
[----:B------:R-:W-:Y:S01]  /*0920*/  IMAD.U32 R2, RZ, RZ, UR10 ;  /* 0x0000000aff027e24 */ /* 0x000fe2000f8e00ff */
[----:B------:R-:W-:Y:S01]  /*0930*/  NOP ;  /* 0x0000000000007918 */ /* 0x000fe20000000000 */
[----:B-1234-:R-:W-:Y:S03]  /*0940*/  BAR.SYNC.DEFER_BLOCKING 0x0 ;  /* 0x0000000000007b1d */ /* 0x01efe60000010000 */
[----:B------:R-:W-:-:S07]  /*0950*/  ISETP.EQ.AND P2, PT, R2, 0x1, P1 ;  /* 0x000000010200780c */ /* 0x000fce0000f42270 */
[----:B------:R-:W-:Y:S06]  /*0960*/  @!P0 BRA `(.L_x_6) ;  /* 0x0000007800a88947 */ /* 0x000fec0003800000 */
[----:B------:R-:W-:-:S06]  /*0970*/  UISETP.GT.U32.AND UP2, UPT, UR7, 0x3, UPT ;  /* 0x000000030700788c */ /* 0x000fcc000bf44070 */
[----:B------:R-:W-:-:S13]  /*0980*/  PLOP3.LUT P0, PT, PT, PT, UP2, 0x80, 0x0 ;  /* 0x000000000000781c */ /* 0x000fda0003f0f028 */
[----:B------:R-:W-:Y:S05]  /*0990*/  @P0 EXIT ;  /* 0x000000000000094d */ /* 0x000fea0003800000 */
.L_x_7:
[----:B------:R-:W-:-:S08]  /*09a0*/  NOP ;  /* 0x0000000000007918 */ /* 0x000fd00000000000 */
[----:B------:R-:W1:Y:S02]  /*09b0*/  USETMAXREG.TRY_ALLOC.CTAPOOL UP2, 0xf0 ;  /* 0x000000f0000079c8 */ /* 0x000e640008040600 */
[----:B-1----:R-:W-:-:S13]  /*09c0*/  PLOP3.LUT P0, PT, PT, PT, UP2, 0x80, 0x0 ;  /* 0x000000000000781c */ /* 0x002fda0003f0f028 */
[----:B------:R-:W-:Y:S05]  /*09d0*/  @!P0 BRA `(.L_x_7) ;  /* 0xfffffffc00f08947 */ /* 0x000fea000383ffff */
[----:B------:R-:W-:Y:S01]  /*09e0*/  UISETP.NE.AND UP2, UPT, UR36, 0x1, UPT ;  /* 0x000000012400788c */ /* 0x000fe2000bf45270 */
[----:B------:R-:W1:Y:S01]  /*09f0*/  S2UR UR8, SR_CTAID.X ;  /* 0x00000000000879c3 */ /* 0x000e620000002500 */
[----:B------:R-:W-:Y:S01]  /*0a00*/  UMOV UR4, URZ ;  /* 0x0000003f00047c82 */ /* 0x000fe20008000000 */
[----:B------:R-:W-:-:S03]  /*0a10*/  UMOV UR5, URZ ;  /* 0x0000003f00057c82 */ /* 0x000fc60008000000 */
[----:B------:R-:W-:-:S13]  /*0a20*/  PLOP3.LUT P0, PT, PT, PT, UP2, 0x80, 0x0 ;  /* 0x000000000000781c */ /* 0x000fda0003f0f028 */
[----:B------:R-:W-:Y:S05]  /*0a30*/  @!P0 BRA `(.L_x_8) ;  /* 0x00000000003c8947 */ /* 0x000fea0003800000 */
[----:B------:R-:W-:Y:S01]  /*0a40*/  UISETP.NE.AND UP2, UPT, UR36, 0x2, UPT ;  /* 0x000000022400788c */ /* 0x000fe2000bf45270 */
[----:B------:R-:W-:-:S05]  /*0a50*/  UMOV UR5, 0x1 ;  /* 0x0000000100057882 */ /* 0x000fca0000000000 */
[----:B------:R-:W-:-:S13]  /*0a60*/  PLOP3.LUT P1, PT, PT, PT, UP2, 0x80, 0x0 ;  /* 0x000000000000781c */ /* 0x000fda0003f2f028 */
[----:B------:R-:W-:Y:S05]  /*0a70*/  @!P1 BRA `(.L_x_8) ;  /* 0x00000000002c9947 */ /* 0x000fea0003800000 */
[----:B------:R-:W-:-:S06]  /*0a80*/  UISETP.NE.AND UP2, UPT, UR36, 0x3, UPT ;  /* 0x000000032400788c */ /* 0x000fcc000bf45270 */
[----:B------:R-:W-:-:S13]  /*0a90*/  PLOP3.LUT P1, PT, PT, PT, UP2, 0x80, 0x0 ;  /* 0x000000000000781c */ /* 0x000fda0003f2f028 */
[----:B------:R-:W-:Y:S05]  /*0aa0*/  @!P1 BRA `(.L_x_9) ;  /* 0x0000000000189947 */ /* 0x000fea0003800000 */
[----:B------:R-:W-:-:S11]  /*0ab0*/  UISETP.NE.AND UP2, UPT, UR36, 0x4, UPT ;  /* 0x000000042400788c */ /* 0x000fd6000bf45270 */
[----:B------:R-:W-:Y:S01]  /*0ac0*/  @!UP2 UMOV UR4, 0x1 ;  /* 0x000000010004a882 */ /* 0x000fe20000000000 */
[----:B------:R-:W-:Y:S01]  /*0ad0*/  @!UP2 UMOV UR5, 0x1 ;  /* 0x000000010005a882 */ /* 0x000fe20000000000 */
[----:B------:R-:W-:Y:S01]  /*0ae0*/  @UP2 UMOV UR4, URZ ;  /* 0x0000003f00042c82 */ /* 0x000fe20008000000 */
[----:B------:R-:W-:Y:S01]  /*0af0*/  @UP2 UMOV UR5, URZ ;  /* 0x0000003f00052c82 */ /* 0x000fe20008000000 */
[----:B------:R-:W-:Y:S05]  /*0b00*/  BRA `(.L_x_8) ;  /* 0x0000000000087947 */ /* 0x000fea0003800000 */
.L_x_9:
[----:B------:R-:W-:Y:S01]  /*0b10*/  UMOV UR4, 0x1 ;  /* 0x0000000100047882 */ /* 0x000fe20000000000 */
[----:B------:R-:W-:-:S05]  /*0b20*/  UMOV UR5, URZ ;  /* 0x0000003f00057c82 */ /* 0x000fca0008000000 */
.L_x_8:
[----:B------:R-:W-:Y:S05]  /*0b30*/  @!P0 BRA `(.L_x_10) ;  /* 0x0000000000408947 */ /* 0x000fea0003800000 */
[----:B------:R-:W-:-:S06]  /*0b40*/  UISETP.NE.AND UP2, UPT, UR36, 0x2, UPT ;  /* 0x000000022400788c */ /* 0x000fcc000bf45270 */
[----:B------:R-:W-:-:S13]  /*0b50*/  PLOP3.LUT P0, PT, PT, PT, UP2, 0x80, 0x0 ;  /* 0x000000000000781c */ /* 0x000fda0003f0f028 */
[----:B------:R-:W-:Y:S05]  /*0b60*/  @!P0 BRA `(.L_x_11) ;  /* 0x00000000002c8947 */ /* 0x000fea0003800000 */
[----:B------:R-:W-:-:S06]  /*0b70*/  UISETP.NE.AND UP2, UPT, UR36, 0x3, UPT ;  /* 0x000000032400788c */ /* 0x000fcc000bf45270 */
[----:B------:R-:W-:-:S13]  /*0b80*/  PLOP3.LUT P0, PT, PT, PT, UP2, 0x80, 0x0 ;  /* 0x000000000000781c */ /* 0x000fda0003f0f028 */
[----:B------:R-:W-:Y:S05]  /*0b90*/  @!P0 BRA `(.L_x_12) ;  /* 0x0000000000188947 */ /* 0x000fea0003800000 */
[----:B------:R-:W-:Y:S01]  /*0ba0*/  UISETP.NE.AND UP2, UPT, UR36, 0x4, UPT ;  /* 0x000000042400788c */ /* 0x000fe2000bf45270 */
[----:B-1----:R-:W-:-:S05]  /*0bb0*/  UMOV UR37, UR8 ;  /* 0x0000000800257c82 */ /* 0x002fca0008000000 */
[----:B------:R-:W-:-:S13]  /*0bc0*/  PLOP3.LUT P0, PT, PT, PT, UP2, 0x80, 0x0 ;  /* 0x000000000000781c */ /* 0x000fda0003f0f028 */
[----:B------:R-:W-:Y:S05]  /*0bd0*/  @P0 BRA `(.L_x_13) ;  /* 0x00000000001c0947 */ /* 0x000fea0003800000 */
[----:B------:R-:W-:Y:S01]  /*0be0*/  ULEA UR37, UR8, 0x3, 0x1 ;  /* 0x0000000308257891 */ /* 0x000fe2000f8e083f */
[----:B------:R-:W-:Y:S11]  /*0bf0*/  BRA `(.L_x_13) ;  /* 0x0000000000147947 */ /* 0x000ff60003800000 */
.L_x_12:
[----:B-1----:R-:W-:Y:S01]  /*0c00*/  ULEA UR37, UR8, 0x2, 0x1 ;  /* 0x0000000208257891 */ /* 0x002fe2000f8e083f */
[----:B------:R-:W-:Y:S11]  /*0c10*/  BRA `(.L_x_13) ;  /* 0x00000000000c7947 */ /* 0x000ff60003800000 */
.L_x_11:
[----:B-1----:R-:W-:Y:S01]  /*0c20*/  ULEA UR37, UR8, 0x1, 0x1 ;  /* 0x0000000108257891 */ /* 0x002fe2000f8e083f */
[----:B------:R-:W-:Y:S11]  /*0c30*/  BRA `(.L_x_13) ;  /* 0x0000000000047947 */ /* 0x000ff60003800000 */
.L_x_10:
[----:B-1----:R-:W-:-:S12]  /*0c40*/  USHF.L.U32 UR37, UR8, 0x1, URZ ;  /* 0x0000000108257899 */ /* 0x002fd8000800063f */
.L_x_13:
[----:B------:R-:W1:Y:S01]  /*0c50*/  LDC R2, c[0x0][0x28c] ;  /* 0x0000a300ff027b82 */ /* 0x000e620000000800 */
[----:B------:R-:W-:-:S04]  /*0c60*/  ULOP3.LUT UR6, UR6, 0x1, URZ, 0xfc, !UPT ;  /* 0x0000000106067892 */ /* 0x000fc8000f8efc3f */
[----:B------:R-:W-:Y:S02]  /*0c70*/  UISETP.NE.AND UP2, UPT, UR6, 0x3, UPT ;  /* 0x000000030600788c */ /* 0x000fe4000bf45270 */
[----:B------:R-:W-:-:S04]  /*0c80*/  ULEA UR6, UR8, 0xbf, 0x7 ;  /* 0x000000bf08067891 */ /* 0x000fc8000f8e383f */
[----:B------:R-:W-:Y:S01]  /*0c90*/  PLOP3.LUT P0, PT, PT, PT, UP2, 0x80, 0x0 ;  /* 0x000000000000781c */ /* 0x000fe20003f0f028 */
[----:B------:R-:W-:Y:S01]  /*0ca0*/  USHF.R.U32.HI UR6, URZ, 0x6, UR6 ;  /* 0x000000063f067899 */ /* 0x000fe20008011606 */
[----:B-1----:R-:W-:-:S05]  /*0cb0*/  VIADD R2, R2, 0x3f ;  /* 0x0000003f02027836 */ /* 0x002fca0000000000 */
[----:B------:R-:W-:-:S04]  /*0cc0*/  SHF.R.S32.HI R3, RZ, 0x1f, R2 ;  /* 0x0000001fff037819 */ /* 0x000fc80000011402 */
[----:B------:R-:W-:-:S04]  /*0cd0*/  LEA.HI R3, R3, R2, RZ, 0x6 ;  /* 0x0000000203037211 */ /* 0x000fc800078f30ff */
[----:B------:R-:W-:-:S04]  /*0ce0*/  SHF.R.S32.HI R3, RZ, 0x6, R3 ;  /* 0x00000006ff037819 */ /* 0x000fc80000011403 */
[----:B------:R-:W-:Y:S01]  /*0cf0*/  VIMNMX R4, R3, UR6, PT ;  /* 0x0000000603047c48 */ /* 0x000fe2000bfe0100 */
[----:B------:R-:W-:Y:S06]  /*0d00*/  @!P0 BRA `(.L_x_14) ;  /* 0x0000000000048947 */ /* 0x000fec0003800000 */
[----:B------:R-:W-:Y:S01]  /*0d10*/  BPT.TRAP 0x1 ;  /* 0x000000040000795c */ /* 0x000fe20000300000 */
.L_x_14:
[----:B------:R-:W1:Y:S01]  /*0d20*/  S2UR UR6, SR_CgaCtaId ;  /* 0x00000000000679c3 */ /* 0x000e620000008800 */
[----:B------:R-:W-:Y:S01]  /*0d30*/  UMOV UR38, 0x400 ;  /* 0x0000040000267882 */ /* 0x000fe20000000000 */
[----:B------:R-:W-:Y:S01]  /*0d40*/  IMAD.U32 R9, RZ, RZ, UR4 ;  /* 0x00000004ff097e24 */ /* 0x000fe2000f8e00ff */
[----:B------:R-:W-:-:S04]  /*0d50*/  SHF.R.S32.HI R3, RZ, 0x1f, R0 ;  /* 0x0000001fff037819 */ /* 0x000fc80000011400 */
[----:B------:R-:W-:Y:S02]  /*0d60*/  SHF.L.U32 R9, R9, 0x1f, RZ ;  /* 0x0000001f09097819 */ /* 0x000fe400000006ff */
[----:B------:R-:W-:-:S04]  /*0d70*/  LEA.HI R3, R3, R0, RZ, 0x7 ;  /* 0x0000000003037211 */ /* 0x000fc800078f38ff */
[----:B------:R-:W-:-:S05]  /*0d80*/  LOP3.LUT R3, R3, 0xffffff80, RZ, 0xc0, !PT ;  /* 0xffffff8003037812 */ /* 0x000fca00078ec0ff */
[----:B------:R-:W-:-:S05]  /*0d90*/  IMAD.IADD R3, R0, 0x1, -R3 ;  /* 0x0000000100037824 */ /* 0x000fca00078e0a03 */
[----:B------:R-:W-:Y:S01]  /*0da0*/  SHF.R.S32.HI R2, RZ, 0x1f, R3 ;  /* 0x0000001fff027819 */ /* 0x000fe20000011403 */
[----:B-1----:R-:W-:-:S03]  /*0db0*/  ULEA UR38, UR6, UR38, 0x18 ;  /* 0x0000002606267291 */ /* 0x002fc6000f8ec03f */
[CC--:B------:R-:W-:Y:S01]  /*0dc0*/  LEA.HI R5, R2.reuse, R3.reuse, RZ, 0x2 ;  /* 0x0000000302057211 */ /* 0x0c0fe200078f10ff */
[----:B------:R-:W-:Y:S01]  /*0dd0*/  ULEA UR6, UR5, UR38, 0x3 ;  /* 0x0000002605067291 */ /* 0x000fe2000f8e183f */
[----:B------:R-:W-:Y:S02]  /*0de0*/  LEA.HI R8, R2, R3, RZ, 0x5 ;  /* 0x0000000302087211 */ /* 0x000fe400078f28ff */
[--C-:B------:R-:W-:Y:S02]  /*0df0*/  SHF.R.S32.HI R6, RZ, 0x2, R5.reuse ;  /* 0x00000002ff067819 */ /* 0x100fe40000011405 */
[----:B------:R-:W-:Y:S02]  /*0e00*/  SHF.R.S32.HI R7, RZ, 0x1f, R5 ;  /* 0x0000001fff077819 */ /* 0x000fe40000011405 */
[----:B------:R-:W-:Y:S02]  /*0e10*/  SHF.R.S32.HI R8, RZ, 0x5, R8 ;  /* 0x00000005ff087819 */ /* 0x000fe40000011408 */
[----:B------:R-:W1:Y:S01]  /*0e20*/  SYNCS.PHASECHK.TRANS64.TRYWAIT P1, [UR6+0x7050], R9 ;  /* 0x00705009ff0075a7 */ /* 0x000e620008020146 */
[----:B------:R-:W-:-:S02]  /*0e30*/  LEA.HI R7, R7, R6, RZ, 0x3 ;  /* 0x0000000607077211 */ /* 0x000fc400078f18ff */
[----:B------:R-:W-:Y:S02]  /*0e40*/  LOP3.LUT R2, R5, 0x7ffffffc, RZ, 0xc0, !PT ;  /* 0x7ffffffc05027812 */ /* 0x000fe400078ec0ff */
[----:B------:R-:W-:-:S03]  /*0e50*/  LOP3.LUT R7, R7, 0xfffffff8, RZ, 0xc0, !PT ;  /* 0xfffffff807077812 */ /* 0x000fc600078ec0ff */
[----:B------:R-:W-:Y:S02]  /*0e60*/  IMAD.IADD R2, R3, 0x1, -R2 ;  /* 0x0000000103027824 */ /* 0x000fe400078e0a02 */
[----:B------:R-:W-:-:S04]  /*0e70*/  IMAD.IADD R7, R6, 0x1, -R7 ;  /* 0x0000000106077824 */ /* 0x000fc800078e0a07 */
[----:B------:R-:W-:Y:S02]  /*0e80*/  IMAD R7, R8, 0x10, R7 ;  /* 0x0000001008077824 */ /* 0x000fe400078e0207 */
[----:B------:R-:W-:Y:S01]  /*0e90*/  IMAD.U32 R8, RZ, RZ, UR37 ;  /* 0x00000025ff087e24 */ /* 0x000fe2000f8e00ff */
[----:B-1----:R-:W-:Y:S06]  /*0ea0*/  @!P1 BRA `(.L_x_15) ;  /* 0x0000008400789947 */ /* 0x002fec0003800000 */
.L_x_100:
[----:B------:R-:W-:Y:S02]  /*0eb0*/  IMAD.SHL.U32 R5, R2, 0x2, RZ ;  /* 0x0000000202057824 */ /* 0x000fe400078e00ff */
[----:B------:R-:W-:Y:S01]  /*0ec0*/  IMAD R2, R8, 0x40, R7 ;  /* 0x0000004008027824 */ /* 0x000fe200078e0207 */
[----:B------:R-:W-:Y:S06]  /*0ed0*/  @!P0 BRA `(.L_x_16) ;  /* 0x0000000000048947 */ /* 0x000fec0003800000 */
[----:B------:R-:W-:Y:S01]  /*0ee0*/  BPT.TRAP 0x1 ;  /* 0x000000040000795c */ /* 0x000fe20000300000 */
.L_x_16:
[----:B------:R-:W-:Y:S01]  /*0ef0*/  SHF.L.U32 R7, RZ, 0x1f, RZ ;  /* 0x0000001fff077819 */ /* 0x000fe200000006ff */
[----:B------:R-:W-:Y:S01]  /*0f00*/  UIADD3 UR13, UR38, 0x7090, URZ ;  /* 0x00007090260d7890 */ /* 0x000fe2000fffe03f */
[----:B------:R-:W-:Y:S02]  /*0f10*/  ISETP.NE.AND P2, PT, RZ, UR7, PT ;  /* 0x00000007ff007c0c */ /* 0x000fe4000bf45270 */
[----:B------:R-:W2:Y:S02]  /*0f20*/  SYNCS.PHASECHK.TRANS64.TRYWAIT P1, [UR38+0x7000], R7 ;  /* 0x00700007ff0075a7 */ /* 0x000ea40008020166 */
[----:B--2---:R-:W-:Y:S09]  /*0f30*/  @!P1 BRA `(.L_x_17) ;  /* 0x00000084006c9947 */ /* 0x004ff20003800000 */
.L_x_101:
[----:B------:R-:W-:Y:S01]  /*0f40*/  ULEA UR15, UR36, UR13, 0x3 ;  /* 0x0000000d240f7291 */ /* 0x000fe2000f8e183f */
[----:B------:R-:W-:-:S04]  /*0f50*/  SEL R3, RZ, 0x1, P2 ;  /* 0x00000001ff037807 */ /* 0x000fc80001000000 */
[----:B------:R-:W-:-:S04]  /*0f60*/  SHF.L.U32 R3, R3, 0x1f, RZ ;  /* 0x0000001f03037819 */ /* 0x000fc800000006ff */
[----:B------:R-:W2:Y:S02]  /*0f70*/  SYNCS.PHASECHK.TRANS64.TRYWAIT P1, [UR15+-0x8], R3 ;  /* 0xfffff803ff0075a7 */ /* 0x000ea4000802014f */
[----:B--2---:R-:W-:Y:S05]  /*0f80*/  @!P1 BRA `(.L_x_18) ;  /* 0x0000008400709947 */ /* 0x004fea0003800000 */
.L_x_102:
[----:B------:R-:W-:Y:S01]  /*0f90*/  USHF.R.U32.HI UR4, URZ, 0x4, UR38 ;  /* 0x000000043f047899 */ /* 0x000fe20008011626 */
[----:B------:R-:W-:Y:S01]  /*0fa0*/  WARPGROUP.ARRIVE ;  /* 0x00000000000079c5 */ /* 0x000fe20000000000 */
[----:B------:R-:W-:Y:S01]  /*0fb0*/  UIADD3 UR6, UR38, 0x2000, URZ ;  /* 0x0000200026067890 */ /* 0x000fe2000fffe03f */
[C---:B-1----:R-:W-:Y:S01]  /*0fc0*/  VIADD R3, R5.reuse, 0x8 ;  /* 0x0000000805037836 */ /* 0x042fe20000000000 */
[----:B------:R-:W-:Y:S01]  /*0fd0*/  ULOP3.LUT UR4, UR4, 0x3fff, URZ, 0xc0, !UPT ;  /* 0x00003fff04047892 */ /* 0x000fe2000f8ec03f */
[C---:B------:R-:W-:Y:S01]  /*0fe0*/  VIADD R9, R5.reuse, 0x9 ;  /* 0x0000000905097836 */ /* 0x040fe20000000000 */
[----:B------:R-:W-:Y:S01]  /*0ff0*/  USHF.R.U32.HI UR6, URZ, 0x4, UR6 ;  /* 0x000000043f067899 */ /* 0x000fe20008011606 */
[C---:B------:R-:W-:Y:S01]  /*1000*/  ISETP.GE.AND P3, PT, R2.reuse, R5, PT ;  /* 0x000000050200720c */ /* 0x040fe20003f66270 */
[----:B------:R-:W-:Y:S01]  /*1010*/  ULOP3.LUT UR4, UR4, 0x10000, URZ, 0xfc, !UPT ;  /* 0x0001000004047892 */ /* 0x000fe2000f8efc3f */
[C---:B------:R-:W-:Y:S01]  /*1020*/  ISETP.GE.AND P6, PT, R2.reuse, R3, PT ;  /* 0x000000030200720c */ /* 0x040fe20003fc6270 */
[----:B------:R-:W-:Y:S01]  /*1030*/  ULOP3.LUT UR6, UR6, 0x3fff, URZ, 0xc0, !UPT ;  /* 0x00003fff06067892 */ /* 0x000fe2000f8ec03f */
[C---:B------:R-:W-:Y:S01]  /*1040*/  ISETP.GE.AND P5, PT, R2.reuse, R9, PT ;  /* 0x000000090200720c */ /* 0x040fe20003fa6270 */
[----:B------:R-:W-:Y:S01]  /*1050*/  ULEA UR4, UR5, UR4, 0x8 ;  /* 0x0000000405047291 */ /* 0x000fe2000f8e403f */
[C---:B------:R-:W-:Y:S01]  /*1060*/  ISETP.GT.AND P2, PT, R2.reuse, R5, PT ;  /* 0x000000050200720c */ /* 0x040fe20003f44270 */
[----:B------:R-:W-:Y:S01]  /*1070*/  ULOP3.LUT UR12, UR6, 0x10000, URZ, 0xfc, !UPT ;  /* 0x00010000060c7892 */ /* 0x000fe2000f8efc3f */
[C---:B------:R-:W-:Y:S01]  /*1080*/  VIADD R3, R5.reuse, 0x18 ;  /* 0x0000001805037836 */ /* 0x040fe20000000000 */
[----:B------:R-:W-:Y:S01]  /*1090*/  UMOV UR5, 0x80000020 ;  /* 0x8000002000057882 */ /* 0x000fe20000000000 */
[----:B------:R-:W-:Y:S01]  /*10a0*/  UMOV UR11, 0x80000020 ;  /* 0x80000020000b7882 */ /* 0x000fe20000000000 */
[----:B------:R-:W-:Y:S01]  /*10b0*/  UMOV UR9, UR5 ;  /* 0x0000000500097c82 */ /* 0x000fe20008000000 */
[----:B------:R-:W-:Y:S01]  /*10c0*/  UMOV UR8, UR4 ;  /* 0x0000000400087c82 */ /* 0x000fe20008000000 */
[C---:B------:R-:W-:Y:S01]  /*10d0*/  VIADD R9, R5.reuse, 0x19 ;  /* 0x0000001905097836 */ /* 0x040fe20000000000 */
[----:B------:R-:W-:Y:S01]  /*10e0*/  UMOV UR10, UR12 ;  /* 0x0000000c000a7c82 */ /* 0x000fe20008000000 */
[C---:B------:R-:W-:Y:S01]  /*10f0*/  VIADD R11, R5.reuse, 0x10 ;  /* 0x00000010050b7836 */ /* 0x040fe20000000000 */
[----:B------:R-:W-:Y:S01]  /*1100*/  QGMMA.64x64x32.F32.E4M3.E4M3 R24, gdesc[UR8], RZ, !UPT, gsb0 ;  /* 0x00e00000081879f3 */ /* 0x000fe2000c0008ff */
[----:B------:R-:W-:Y:S01]  /*1110*/  UIADD3 UR8, UR4, 0x2, URZ ;  /* 0x0000000204087890 */ /* 0x000fe2000fffe03f */
[----:B------:R-:W-:Y:S01]  /*1120*/  VIADD R13, R5, 0x11 ;  /* 0x00000011050d7836 */ /* 0x000fe20000000000 */
[----:B------:R-:W-:Y:S01]  /*1130*/  UIADD3 UR10, UR12, 0x2, URZ ;  /* 0x000000020c0a7890 */ /* 0x000fe2000fffe03f */
[C---:B------:R-:W-:Y:S01]  /*1140*/  ISETP.GE.AND P1, PT, R2.reuse, R11, PT ;  /* 0x0000000b0200720c */ /* 0x040fe20003f26270 */
[----:B------:R-:W-:Y:S01]  /*1150*/  UMOV UR9, 0x80000020 ;  /* 0x8000002000097882 */ /* 0x000fe20000000000 */
[----:B------:R-:W-:Y:S01]  /*1160*/  UMOV UR11, 0x80000020 ;  /* 0x80000020000b7882 */ /* 0x000fe20000000000 */
[----:B------:R-:W-:Y:S01]  /*1170*/  ISETP.GE.AND P4, PT, R2, R13, PT ;  /* 0x0000000d0200720c */ /* 0x000fe20003f86270 */
[----:B------:R-:W-:Y:S01]  /*1180*/  ULDC UR6, c[0x0][0x604] ;  /* 0x0001810000067ab9 */ /* 0x000fe20000000800 */
[----:B------:R-:W-:Y:S01]  /*1190*/  P2R R8, PR, RZ, 0x1 ;  /* 0x00000001ff087803 */ /* 0x000fe20000000000 */
[----:B------:R-:W-:Y:S01]  /*11a0*/  USHF.L.U32 UR7, UR7, 0x3, URZ ;  /* 0x0000000307077899 */ /* 0x000fe2000800063f */
[----:B------:R-:W-:-:S03]  /*11b0*/  IMAD.MOV.U32 R87, RZ, RZ, RZ ;  /* 0x000000ffff577224 */ /* 0x000fc600078e00ff */
[----:B------:R-:W-:-:S06]  /*11c0*/  ULOP3.LUT UR7, UR7, 0x8, URZ, 0xc, !UPT ;  /* 0x0000000807077892 */ /* 0x000fcc000f8e0c3f */
[----:B------:R-:W-:Y:S01]  /*11d0*/  IMAD.U32 R17, RZ, RZ, UR7 ;  /* 0x00000007ff117e24 */ /* 0x000fe2000f8e00ff */
[----:B------:R-:W-:Y:S02]  /*11e0*/  WARPGROUP.DEPBAR.LE gsb0, 0x0 ;  /* 0x00008000000079c5 */ /* 0x000fe40000010000 */
[----:B------:R-:W-:-:S06]  /*11f0*/  WARPGROUP.ARRIVE ;  /* 0x00000000000079c5 */ /* 0x000fcc0000000000 */
[----:B------:R-:W-:Y:S03]  /*1200*/  QGMMA.64x64x32.F32.E4M3.E4M3 R24, gdesc[UR8], R24, gsb0 ;  /* 0x00e00000081879f3 */ /* 0x000fe60008000818 */
[----:B------:R-:W-:Y:S02]  /*1210*/  WARPGROUP.DEPBAR.LE gsb0, 0x0 ;  /* 0x00008000000079c5 */ /* 0x000fe40000010000 */
[----:B------:R-:W-:Y:S01]  /*1220*/  FSEL R24, R24, -INF , P3 ;  /* 0xff80000018187808 */ /* 0x000fe20001800000 */
[----:B------:R1:W-:Y:S01]  /*1230*/  SYNCS.ARRIVE.TRANS64.A1T0 RZ, [R17+UR13], RZ ;  /* 0x000000ff11ff79a7 */ /* 0x0003e2000810000d */
[----:B------:R-:W-:Y:S02]  /*1240*/  FSEL R30, R30, -INF , P3 ;  /* 0xff8000001e1e7808 */ /* 0x000fe40001800000 */
[----:B------:R-:W-:Y:S02]  /*1250*/  FSEL R25, R25, -INF , P2 ;  /* 0xff80000019197808 */ /* 0x000fe40001000000 */
[----:B------:R-:W-:-:S02]  /*1260*/  FSEL R31, R31, -INF , P2 ;  /* 0xff8000001f1f7808 */ /* 0x000fc40001000000 */
[C---:B------:R-:W-:Y:S01]  /*1270*/  ISETP.GE.AND P3, PT, R2.reuse, R3, PT ;  /* 0x000000030200720c */ /* 0x040fe20003f66270 */
[C---:B------:R-:W-:Y:S01]  /*1280*/  VIADD R3, R5.reuse, 0x20 ;  /* 0x0000002005037836 */ /* 0x040fe20000000000 */
[----:B------:R-:W-:Y:S01]  /*1290*/  ISETP.GE.AND P2, PT, R2, R9, PT ;  /* 0x000000090200720c */ /* 0x000fe20003f46270 */
[----:B------:R-:W-:Y:S01]  /*12a0*/  VIADD R9, R5, 0x21 ;  /* 0x0000002105097836 */ /* 0x000fe20000000000 */
[----:B------:R-:W-:Y:S02]  /*12b0*/  FSEL R28, R28, -INF , P6 ;  /* 0xff8000001c1c7808 */ /* 0x000fe40003000000 */
[----:B------:R-:W-:Y:S02]  /*12c0*/  FSEL R34, R34, -INF , P6 ;  /* 0xff80000022227808 */ /* 0x000fe40003000000 */
[----:B------:R-:W-:Y:S02]  /*12d0*/  FSEL R29, R29, -INF , P5 ;  /* 0xff8000001d1d7808 */ /* 0x000fe40002800000 */
[----:B------:R-:W-:-:S02]  /*12e0*/  FSEL R35, R35, -INF , P5 ;  /* 0xff80000023237808 */ /* 0x000fc40002800000 */
[C---:B------:R-:W-:Y:S01]  /*12f0*/  ISETP.GE.AND P6, PT, R2.reuse, R3, PT ;  /* 0x000000030200720c */ /* 0x040fe20003fc6270 */
[----:B------:R-:W-:Y:S01]  /*1300*/  VIADD R3, R5, 0x28 ;  /* 0x0000002805037836 */ /* 0x000fe20000000000 */
[----:B------:R-:W-:Y:S02]  /*1310*/  ISETP.GE.AND P5, PT, R2, R9, PT ;  /* 0x000000090200720c */ /* 0x000fe40003fa6270 */
[----:B------:R-:W-:Y:S02]  /*1320*/  FMNMX R9, R24, R25, !PT ;  /* 0x0000001918097209 */ /* 0x000fe40007800000 */
[----:B------:R-:W-:Y:S02]  /*1330*/  FSEL R32, R32, -INF , P1 ;  /* 0xff80000020207808 */ /* 0x000fe40000800000 */
[----:B------:R-:W-:Y:S02]  /*1340*/  FSEL R38, R38, -INF , P1 ;  /* 0xff80000026267808 */ /* 0x000fe40000800000 */
[----:B------:R-:W-:-:S02]  /*1350*/  FMNMX R6, R28, R9, !PT ;  /* 0x000000091c067209 */ /* 0x000fc40007800000 */
[C---:B------:R-:W-:Y:S01]  /*1360*/  ISETP.GE.AND P1, PT, R2.reuse, R3, PT ;  /* 0x000000030200720c */ /* 0x040fe20003f26270 */
[----:B------:R-:W-:Y:S01]  /*1370*/  VIADD R3, R5, 0x29 ;  /* 0x0000002905037836 */ /* 0x000fe20000000000 */
[----:B------:R-:W-:Y:S02]  /*1380*/  FMNMX R9, R29, R6, !PT ;  /* 0x000000061d097209 */ /* 0x000fe40007800000 */
[----:B------:R-:W-:Y:S02]  /*1390*/  FSEL R33, R33, -INF , P4 ;  /* 0xff80000021217808 */ /* 0x000fe40002000000 */
[----:B------:R-:W-:Y:S02]  /*13a0*/  FSEL R39, R39, -INF , P4 ;  /* 0xff80000027277808 */ /* 0x000fe40002000000 */
[----:B------:R-:W-:Y:S01]  /*13b0*/  ISETP.GE.AND P4, PT, R2, R3, PT ;  /* 0x000000030200720c */ /* 0x000fe20003f86270 */
[C---:B------:R-:W-:Y:S01]  /*13c0*/  VIADD R3, R5.reuse, 0x38 ;  /* 0x0000003805037836 */ /* 0x040fe20000000000 */
[----:B------:R-:W-:Y:S01]  /*13d0*/  FMNMX R6, R32, R9, !PT ;  /* 0x0000000920067209 */ /* 0x000fe20007800000 */
[----:B------:R-:W-:Y:S01]  /*13e0*/  VIADD R9, R5, 0x30 ;  /* 0x0000003005097836 */ /* 0x000fe20000000000 */
[----:B------:R-:W-:-:S02]  /*13f0*/  FSEL R36, R36, -INF , P3 ;  /* 0xff80000024247808 */ /* 0x000fc40001800000 */
[----:B------:R-:W-:Y:S02]  /*1400*/  FSEL R42, R42, -INF , P3 ;  /* 0xff8000002a2a7808 */ /* 0x000fe40001800000 */
[----:B------:R-:W-:Y:S02]  /*1410*/  FMNMX R11, R33, R6, !PT ;  /* 0x00000006210b7209 */ /* 0x000fe40007800000 */
[----:B------:R-:W-:Y:S01]  /*1420*/  ISETP.GE.AND P3, PT, R2, R3, PT ;  /* 0x000000030200720c */ /* 0x000fe20003f66270 */
[----:B------:R-:W-:Y:S01]  /*1430*/  VIADD R3, R5, 0x39 ;  /* 0x0000003905037836 */ /* 0x000fe20000000000 */
[----:B------:R-:W-:Y:S02]  /*1440*/  FSEL R37, R37, -INF , P2 ;  /* 0xff80000025257808 */ /* 0x000fe40001000000 */
[----:B------:R-:W-:Y:S02]  /*1450*/  FMNMX R6, R36, R11, !PT ;  /* 0x0000000b24067209 */ /* 0x000fe40007800000 */
[----:B------:R-:W-:-:S02]  /*1460*/  FSEL R43, R43, -INF , P2 ;  /* 0xff8000002b2b7808 */ /* 0x000fc40001000000 */
[C---:B------:R-:W-:Y:S01]  /*1470*/  ISETP.GE.AND P2, PT, R2.reuse, R3, PT ;  /* 0x000000030200720c */ /* 0x040fe20003f46270 */
[----:B------:R-:W-:Y:S01]  /*1480*/  VIADD R3, R2, 0x8 ;  /* 0x0000000802037836 */ /* 0x000fe20000000000 */
[----:B------:R-:W-:Y:S02]  /*1490*/  FSEL R40, R40, -INF , P6 ;  /* 0xff80000028287808 */ /* 0x000fe40003000000 */
[----:B------:R-:W-:Y:S02]  /*14a0*/  FMNMX R11, R37, R6, !PT ;  /* 0x00000006250b7209 */ /* 0x000fe40007800000 */
[----:B------:R-:W-:Y:S02]  /*14b0*/  FSEL R52, R52, -INF , P3 ;  /* 0xff80000034347808 */ /* 0x000fe40001800000 */
[----:B------:R-:W-:Y:S02]  /*14c0*/  FSEL R41, R41, -INF , P5 ;  /* 0xff80000029297808 */ /* 0x000fe40002800000 */
[----:B------:R-:W-:-:S02]  /*14d0*/  FMNMX R6, R40, R11, !PT ;  /* 0x0000000b28067209 */ /* 0x000fc40007800000 */
[----:B------:R-:W-:Y:S02]  /*14e0*/  ISETP.GE.AND P3, PT, R3, R5, PT ;  /* 0x000000050300720c */ /* 0x000fe40003f66270 */
[----:B------:R-:W-:Y:S02]  /*14f0*/  FSEL R53, R53, -INF , P2 ;  /* 0xff80000035357808 */ /* 0x000fe40001000000 */
[----:B------:R-:W-:Y:S02]  /*1500*/  FSEL R44, R44, -INF , P1 ;  /* 0xff8000002c2c7808 */ /* 0x000fe40000800000 */
[----:B------:R-:W-:Y:S02]  /*1510*/  FMNMX R11, R41, R6, !PT ;  /* 0x00000006290b7209 */ /* 0x000fe40007800000 */
[----:B------:R-:W-:Y:S01]  /*1520*/  ISETP.GE.AND P2, PT, R2, R9, PT ;  /* 0x000000090200720c */ /* 0x000fe20003f46270 */
[----:B------:R-:W-:Y:S01]  /*1530*/  VIADD R9, R5, 0x31 ;  /* 0x0000003105097836 */ /* 0x000fe20000000000 */
[----:B------:R-:W-:-:S02]  /*1540*/  FSEL R26, R26, -INF , P3 ;  /* 0xff8000001a1a7808 */ /* 0x000fc40001800000 */
[----:B------:R-:W-:Y:S02]  /*1550*/  ISETP.GT.AND P3, PT, R3, R5, PT ;  /* 0x000000050300720c */ /* 0x000fe40003f64270 */
[----:B------:R-:W-:Y:S02]  /*1560*/  FSEL R45, R45, -INF , P4 ;  /* 0xff8000002d2d7808 */ /* 0x000fe40002000000 */
[----:B------:R-:W-:Y:S02]  /*1570*/  FMNMX R6, R44, R11, !PT ;  /* 0x0000000b2c067209 */ /* 0x000fe40007800000 */
[----:B------:R-:W-:Y:S02]  /*1580*/  FSEL R27, R27, -INF , P3 ;  /* 0xff8000001b1b7808 */ /* 0x000fe40001800000 */
[----:B------:R-:W-:Y:S02]  /*1590*/  ISETP.GE.AND P3, PT, R2, R9, PT ;  /* 0x000000090200720c */ /* 0x000fe40003f66270 */
[----:B------:R-:W-:-:S02]  /*15a0*/  FSEL R48, R48, -INF , P2 ;  /* 0xff80000030307808 */ /* 0x000fc40001000000 */
[----:B------:R-:W-:Y:S02]  /*15b0*/  FMNMX R9, R45, R6, !PT ;  /* 0x000000062d097209 */ /* 0x000fe40007800000 */
[----:B------:R-:W-:Y:S02]  /*15c0*/  FSEL R49, R49, -INF , P3 ;  /* 0xff80000031317808 */ /* 0x000fe40001800000 */
[----:B------:R-:W-:Y:S02]  /*15d0*/  FMNMX R6, R48, R9, !PT ;  /* 0x0000000930067209 */ /* 0x000fe40007800000 */
[----:B------:R-:W-:Y:S02]  /*15e0*/  FSEL R46, R46, -INF , P6 ;  /* 0xff8000002e2e7808 */ /* 0x000fe40003000000 */
[----:B------:R-:W-:Y:S02]  /*15f0*/  FMNMX R9, R49, R6, !PT ;  /* 0x0000000631097209 */ /* 0x000fe40007800000 */
[----:B------:R-:W-:-:S02]  /*1600*/  FSEL R47, R47, -INF , P5 ;  /* 0xff8000002f2f7808 */ /* 0x000fc40002800000 */
[----:B------:R-:W-:Y:S02]  /*1610*/  FMNMX R6, R52, R9, !PT ;  /* 0x0000000934067209 */ /* 0x000fe40007800000 */
[----:B------:R-:W-:Y:S02]  /*1620*/  FSEL R50, R50, -INF , P1 ;  /* 0xff80000032327808 */ /* 0x000fe40000800000 */
[----:B------:R-:W-:Y:S02]  /*1630*/  FMNMX R10, R53, R6, !PT ;  /* 0x00000006350a7209 */ /* 0x000fe40007800000 */
[----:B------:R-:W-:Y:S02]  /*1640*/  FSEL R51, R51, -INF , P4 ;  /* 0xff80000033337808 */ /* 0x000fe40002000000 */
[----:B------:R-:W-:Y:S01]  /*1650*/  FSEL R54, R54, -INF , P2 ;  /* 0xff80000036367808 */ /* 0x000fe20001000000 */
[----:B------:R-:W2:Y:S01]  /*1660*/  SHFL.BFLY PT, R9, R10, 0x1, 0x1f ;  /* 0x0c201f000a097f89 */ /* 0x000ea200000e0000 */
[----:B------:R-:W-:-:S02]  /*1670*/  FSEL R55, R55, -INF , P3 ;  /* 0xff80000037377808 */ /* 0x000fc40001800000 */
[----:B--2---:R-:W-:Y:S02]  /*1680*/  FMNMX R11, R10, R9, !PT ;  /* 0x000000090a0b7209 */ /* 0x004fe40007800000 */
[----:B------:R-:W-:-:S03]  /*1690*/  FMNMX R9, R26, R27, !PT ;  /* 0x0000001b1a097209 */ /* 0x000fc60007800000 */
[----:B------:R-:W2:Y:S02]  /*16a0*/  SHFL.BFLY PT, R6, R11, 0x2, 0x1f ;  /* 0x0c401f000b067f89 */ /* 0x000ea400000e0000 */
[----:B--2---:R-:W-:-:S04]  /*16b0*/  FMNMX R6, R11, R6, !PT ;  /* 0x000000060b067209 */ /* 0x004fc80007800000 */
[----:B------:R-:W-:-:S04]  /*16c0*/  FSETP.NEU.AND P0, PT, R6, -INF , PT ;  /* 0xff8000000600780b */ /* 0x000fc80003f0d000 */
[----:B------:R-:W-:Y:S02]  /*16d0*/  FSEL R12, R6, RZ, P0 ;  /* 0x000000ff060c7208 */ /* 0x000fe40000000000 */
[----:B------:R-:W-:Y:S02]  /*16e0*/  ISETP.NE.AND P0, PT, R8, RZ, PT ;  /* 0x000000ff0800720c */ /* 0x000fe40003f05270 */
[----:B------:R-:W-:Y:S01]  /*16f0*/  FMNMX R8, R30, R9, !PT ;  /* 0x000000091e087209 */ /* 0x000fe20007800000 */
[----:B------:R-:W-:-:S03]  /*1700*/  FMUL R12, R12, UR6 ;  /* 0x000000060c0c7c20 */ /* 0x000fc60008400000 */
[----:B------:R-:W-:Y:S01]  /*1710*/  FMNMX R9, R31, R8, !PT ;  /* 0x000000081f097209 */ /* 0x000fe20007800000 */
[--C-:B------:R-:W-:Y:S01]  /*1720*/  FFMA R24, R24, UR6, -R12.reuse ;  /* 0x0000000618187c23 */ /* 0x100fe2000800080c */
[--C-:B------:R-:W-:Y:S01]  /*1730*/  FFMA R25, R25, UR6, -R12.reuse ;  /* 0x0000000619197c23 */ /* 0x100fe2000800080c */
[--C-:B------:R-:W-:Y:S01]  /*1740*/  FFMA R28, R28, UR6, -R12.reuse ;  /* 0x000000061c1c7c23 */ /* 0x100fe2000800080c */
[----:B------:R-:W-:Y:S01]  /*1750*/  FMNMX R8, R34, R9, !PT ;  /* 0x0000000922087209 */ /* 0x000fe20007800000 */
[--C-:B------:R-:W-:Y:S01]  /*1760*/  FFMA R36, R36, UR6, -R12.reuse ;  /* 0x0000000624247c23 */ /* 0x100fe2000800080c */
[----:B------:R-:W-:Y:S01]  /*1770*/  FSETP.GEU.AND P5, PT, R24, -126, PT ;  /* 0xc2fc00001800780b */ /* 0x000fe20003fae000 */
        /* <DEDUP_REMOVED lines=12> */
[----:B------:R-:W-:Y:S01]  /*1840*/  @!P5 FMUL R24, R24, 0.5 ;  /* 0x3f0000001818d820 */ /* 0x000fe20000400000 */
[----:B------:R-:W-:Y:S01]  /*1850*/  FMNMX R8, R42, R9, !PT ;  /* 0x000000092a087209 */ /* 0x000fe20007800000 */
[--C-:B------:R-:W-:Y:S01]  /*1860*/  FFMA R49, R49, UR6, -R12.reuse ;  /* 0x0000000631317c23 */ /* 0x100fe2000800080c */
[----:B------:R-:W-:Y:S01]  /*1870*/  FSETP.GEU.AND P6, PT, R29, -126, PT ;  /* 0xc2fc00001d00780b */ /* 0x000fe20003fce000 */
[----:B------:R-:W-:Y:S01]  /*1880*/  @!P1 FMUL R25, R25, 0.5 ;  /* 0x3f00000019199820 */ /* 0x000fe20000400000 */
[----:B------:R-:W-:Y:S01]  /*1890*/  FMNMX R9, R43, R8, !PT ;  /* 0x000000082b097209 */ /* 0x000fe20007800000 */
[----:B------:R-:W2:Y:S01]  /*18a0*/  MUFU.EX2 R24, R24 ;  /* 0x0000001800187308 */ /* 0x000ea20000000800 */
[----:B------:R-:W-:Y:S01]  /*18b0*/  FSETP.GEU.AND P3, PT, R33, -126, PT ;  /* 0xc2fc00002100780b */ /* 0x000fe20003f6e000 */
[----:B------:R-:W-:Y:S01]  /*18c0*/  @!P2 FMUL R28, R28, 0.5 ;  /* 0x3f0000001c1ca820 */ /* 0x000fe20000400000 */
[----:B------:R-:W-:Y:S01]  /*18d0*/  FMNMX R8, R46, R9, !PT ;  /* 0x000000092e087209 */ /* 0x000fe20007800000 */
[--C-:B------:R-:W-:Y:S01]  /*18e0*/  FFMA R41, R41, UR6, -R12.reuse ;  /* 0x0000000629297c23 */ /* 0x100fe2000800080c */
[--C-:B------:R-:W-:Y:S01]  /*18f0*/  FFMA R44, R44, UR6, -R12.reuse ;  /* 0x000000062c2c7c23 */ /* 0x100fe2000800080c */
[----:B------:R-:W-:Y:S01]  /*1900*/  @!P4 FMUL R32, R32, 0.5 ;  /* 0x3f0000002020c820 */ /* 0x000fe20000400000 */
[----:B------:R-:W-:Y:S01]  /*1910*/  FMNMX R9, R47, R8, !PT ;  /* 0x000000082f097209 */ /* 0x000fe20007800000 */
[----:B------:R-:W3:Y:S01]  /*1920*/  MUFU.EX2 R10, R25 ;  /* 0x00000019000a7308 */ /* 0x000ee20000000800 */
[--C-:B------:R-:W-:Y:S01]  /*1930*/  FFMA R45, R45, UR6, -R12.reuse ;  /* 0x000000062d2d7c23 */ /* 0x100fe2000800080c */
[----:B------:R-:W-:Y:S01]  /*1940*/  @!P6 FMUL R29, R29, 0.5 ;  /* 0x3f0000001d1de820 */ /* 0x000fe20000400000 */
[----:B------:R-:W-:Y:S01]  /*1950*/  FMNMX R8, R50, R9, !PT ;  /* 0x0000000932087209 */ /* 0x000fe20007800000 */
[--C-:B------:R-:W-:Y:S01]  /*1960*/  FFMA R52, R52, UR6, -R12.reuse ;  /* 0x0000000634347c23 */ /* 0x100fe2000800080c */
[----:B------:R-:W-:Y:S01]  /*1970*/  FFMA R12, R53, UR6, -R12 ;  /* 0x00000006350c7c23 */ /* 0x000fe2000800080c */
[----:B------:R-:W-:Y:S01]  /*1980*/  @!P3 FMUL R33, R33, 0.5 ;  /* 0x3f0000002121b820 */ /* 0x000fe20000400000 */
[----:B------:R-:W-:Y:S01]  /*1990*/  FMNMX R9, R51, R8, !PT ;  /* 0x0000000833097209 */ /* 0x000fe20007800000 */
[----:B------:R-:W4:Y:S01]  /*19a0*/  MUFU.EX2 R28, R28 ;  /* 0x0000001c001c7308 */ /* 0x000f220000000800 */
[----:B--2---:R-:W-:Y:S01]  /*19b0*/  @!P5 FMUL R24, R24, R24 ;  /* 0x000000181818d220 */ /* 0x004fe20000400000 */
[----:B------:R-:W-:-:S02]  /*19c0*/  FSETP.GEU.AND P5, PT, R36, -126, PT ;  /* 0xc2fc00002400780b */ /* 0x000fc40003fae000 */
[----:B------:R-:W-:-:S04]  /*19d0*/  FMNMX R8, R54, R9, !PT ;  /* 0x0000000936087209 */ /* 0x000fc80007800000 */
[----:B------:R-:W-:Y:S01]  /*19e0*/  FMNMX R8, R55, R8, !PT ;  /* 0x0000000837087209 */ /* 0x000fe20007800000 */
[----:B---3--:R-:W-:Y:S01]  /*19f0*/  @!P1 FMUL R10, R10, R10 ;  /* 0x0000000a0a0a9220 */ /* 0x008fe20000400000 */
[C---:B------:R-:W-:Y:S01]  /*1a00*/  FSETP.GEU.AND P1, PT, R37.reuse, -126, PT ;  /* 0xc2fc00002500780b */ /* 0x040fe20003f2e000 */
[----:B------:R-:W2:Y:S02]  /*1a10*/  MUFU.EX2 R14, R29 ;  /* 0x0000001d000e7308 */ /* 0x000ea40000000800 */
[----:B------:R-:W3:Y:S02]  /*1a20*/  SHFL.BFLY PT, R9, R8, 0x1, 0x1f ;  /* 0x0c201f0008097f89 */ /* 0x000ee400000e0000 */
[----:B------:R-:W-:Y:S01]  /*1a30*/  @!P5 FMUL R36, R36, 0.5 ;  /* 0x3f0000002424d820 */ /* 0x000fe20000400000 */
[----:B----4-:R-:W-:Y:S01]  /*1a40*/  @!P2 FMUL R28, R28, R28 ;  /* 0x0000001c1c1ca220 */ /* 0x010fe20000400000 */
[----:B------:R-:W-:Y:S02]  /*1a50*/  FSETP.GEU.AND P2, PT, R40, -126, PT ;  /* 0xc2fc00002800780b */ /* 0x000fe40003f4e000 */
[----:B------:R-:W4:Y:S04]  /*1a60*/  MUFU.EX2 R32, R32 ;  /* 0x0000002000207308 */ /* 0x000f280000000800 */
[----:B------:R-:W-:-:S04]  /*1a70*/  @!P1 FMUL R37, R37, 0.5 ;  /* 0x3f00000025259820 */ /* 0x000fc80000400000 */
[----:B------:R-:W5:Y:S01]  /*1a80*/  MUFU.EX2 R36, R36 ;  /* 0x0000002400247308 */ /* 0x000f620000000800 */
[----:B--2---:R-:W-:Y:S01]  /*1a90*/  @!P6 FMUL R14, R14, R14 ;  /* 0x0000000e0e0ee220 */ /* 0x004fe20000400000 */
[----:B------:R-:W-:Y:S01]  /*1aa0*/  FSETP.GEU.AND P6, PT, R41, -126, PT ;  /* 0xc2fc00002900780b */ /* 0x000fe20003fce000 */
[----:B------:R-:W-:-:S05]  /*1ab0*/  @!P2 FMUL R40, R40, 0.5 ;  /* 0x3f0000002828a820 */ /* 0x000fca0000400000 */
[----:B------:R2:W1:Y:S01]  /*1ac0*/  MUFU.EX2 R18, R37 ;  /* 0x0000002500127308 */ /* 0x0004620000000800 */
[----:B----4-:R-:W-:Y:S01]  /*1ad0*/  @!P4 FMUL R32, R32, R32 ;  /* 0x000000202020c220 */ /* 0x010fe20000400000 */
[----:B---3--:R-:W-:Y:S02]  /*1ae0*/  FMNMX R8, R8, R9, !PT ;  /* 0x0000000908087209 */ /* 0x008fe40007800000 */
[----:B------:R-:W-:-:S03]  /*1af0*/  FSETP.GEU.AND P4, PT, R44, -126, PT ;  /* 0xc2fc00002c00780b */ /* 0x000fc60003f8e000 */
[----:B------:R-:W3:Y:S01]  /*1b00*/  SHFL.BFLY PT, R9, R8, 0x2, 0x1f ;  /* 0x0c401f0008097f89 */ /* 0x000ee200000e0000 */
[----:B------:R4:W4:Y:S01]  /*1b10*/  MUFU.EX2 R16, R33 ;  /* 0x0000002100107308 */ /* 0x0009220000000800 */
[----:B-----5:R-:W-:Y:S01]  /*1b20*/  @!P5 FMUL R36, R36, R36 ;  /* 0x000000242424d220 */ /* 0x020fe20000400000 */
[----:B------:R-:W-:Y:S01]  /*1b30*/  @!P6 FMUL R41, R41, 0.5 ;  /* 0x3f0000002929e820 */ /* 0x000fe20000400000 */
[----:B--2---:R-:W-:-:S05]  /*1b40*/  F2FP.SATFINITE.E4M3.F32.PACK_AB_MERGE_C R37, R87, R14, RZ ;  /* 0x0000000e5725723e */ /* 0x004fca00048070ff */
[----:B------:R-:W2:Y:S01]  /*1b50*/  MUFU.EX2 R40, R40 ;  /* 0x0000002800287308 */ /* 0x000ea20000000800 */
[----:B-1----:R-:W-:Y:S01]  /*1b60*/  @!P1 FMUL R18, R18, R18 ;  /* 0x0000001212129220 */ /* 0x002fe20000400000 */
[----:B------:R-:W-:Y:S01]  /*1b70*/  FSETP.GEU.AND P1, PT, R48, -126, PT ;  /* 0xc2fc00003000780b */ /* 0x000fe20003f2e000 */
[----:B------:R-:W-:Y:S01]  /*1b80*/  @!P4 FMUL R44, R44, 0.5 ;  /* 0x3f0000002c2cc820 */ /* 0x000fe20000400000 */
[C---:B----4-:R-:W-:Y:S02]  /*1b90*/  F2FP.SATFINITE.E4M3.F32.PACK_AB_MERGE_C R33, R87.reuse, R10, RZ ;  /* 0x0000000a5721723e */ /* 0x050fe400048070ff */
[----:B------:R-:W-:Y:S02]  /*1ba0*/  F2FP.SATFINITE.E4M3.F32.PACK_AB_MERGE_C R56, R87, R18, RZ ;  /* 0x000000125738723e */ /* 0x000fe400048070ff */
[----:B------:R-:W1:Y:S01]  /*1bb0*/  MUFU.EX2 R41, R41 ;  /* 0x0000002900297308 */ /* 0x000e620000000800 */
[----:B------:R-:W-:Y:S01]  /*1bc0*/  @!P3 FMUL R16, R16, R16 ;  /* 0x000000101010b220 */ /* 0x000fe20000400000 */
[----:B------:R-:W-:-:S02]  /*1bd0*/  FSETP.GEU.AND P3, PT, R45, -126, PT ;  /* 0xc2fc00002d00780b */ /* 0x000fc40003f6e000 */
[----:B------:R-:W-:Y:S02]  /*1be0*/  LOP3.LUT R56, R56, 0xffff, RZ, 0xc0, !PT ;  /* 0x0000ffff38387812 */ /* 0x000fe400078ec0ff */
[----:B------:R-:W-:Y:S01]  /*1bf0*/  F2FP.SATFINITE.E4M3.F32.PACK_AB_MERGE_C R53, R87, R16, RZ ;  /* 0x000000105735723e */ /* 0x000fe200048070ff */
[----:B------:R-:W-:Y:S01]  /*1c00*/  @!P1 FMUL R48, R48, 0.5 ;  /* 0x3f00000030309820 */ /* 0x000fe20000400000 */
[----:B---3--:R-:W-:Y:S01]  /*1c10*/  FMNMX R8, R8, R9, !PT ;  /* 0x0000000908087209 */ /* 0x008fe20007800000 */
[----:B------:R-:W3:Y:S01]  /*1c20*/  MUFU.EX2 R44, R44 ;  /* 0x0000002c002c7308 */ /* 0x000ee20000000800 */
[----:B--2---:R-:W-:Y:S01]  /*1c30*/  @!P2 FMUL R40, R40, R40 ;  /* 0x000000282828a220 */ /* 0x004fe20000400000 */
[----:B------:R-:W-:Y:S02]  /*1c40*/  FSETP.GEU.AND P2, PT, R52, -126, PT ;  /* 0xc2fc00003400780b */ /* 0x000fe40003f4e000 */
[C---:B------:R-:W-:Y:S02]  /*1c50*/  FSETP.NEU.AND P5, PT, R8.reuse, -INF , PT ;  /* 0xff8000000800780b */ /* 0x040fe40003fad000 */
[----:B------:R-:W-:Y:S01]  /*1c60*/  @!P3 FMUL R45, R45, 0.5 ;  /* 0x3f0000002d2db820 */ /* 0x000fe20000400000 */
[----:B------:R-:W-:Y:S01]  /*1c70*/  F2FP.SATFINITE.E4M3.F32.PACK_AB_MERGE_C R57, R87, R40, RZ ;  /* 0x000000285739723e */ /* 0x000fe200048070ff */
[----:B------:R-:W2:Y:S01]  /*1c80*/  MUFU.EX2 R48, R48 ;  /* 0x0000003000307308 */ /* 0x000ea20000000800 */
[----:B------:R-:W-:Y:S01]  /*1c90*/  FSEL R9, R8, RZ, P5 ;  /* 0x000000ff08097208 */ /* 0x000fe20002800000 */
[----:B-1----:R-:W-:Y:S01]  /*1ca0*/  @!P6 FMUL R41, R41, R41 ;  /* 0x000000292929e220 */ /* 0x002fe20000400000 */
[----:B------:R-:W-:-:S02]  /*1cb0*/  FSETP.GEU.AND P5, PT, R49, -126, PT ;  /* 0xc2fc00003100780b */ /* 0x000fc40003fae000 */
[----:B------:R-:W-:Y:S01]  /*1cc0*/  FSETP.GEU.AND P6, PT, R12, -126, PT ;  /* 0xc2fc00000c00780b */ /* 0x000fe20003fce000 */
[----:B------:R-:W-:Y:S01]  /*1cd0*/  FMUL R9, R9, UR6 ;  /* 0x0000000609097c20 */ /* 0x000fe20008400000 */
[----:B------:R-:W-:Y:S01]  /*1ce0*/  @!P2 FMUL R52, R52, 0.5 ;  /* 0x3f0000003434a820 */ /* 0x000fe20000400000 */
[----:B------:R-:W1:Y:S01]  /*1cf0*/  MUFU.EX2 R45, R45 ;  /* 0x0000002d002d7308 */ /* 0x000e620000000800 */
[----:B---3--:R-:W-:Y:S01]  /*1d00*/  @!P4 FMUL R44, R44, R44 ;  /* 0x0000002c2c2cc220 */ /* 0x008fe20000400000 */
[--C-:B------:R-:W-:Y:S01]  /*1d10*/  FFMA R30, R30, UR6, -R9.reuse ;  /* 0x000000061e1e7c23 */ /* 0x100fe20008000809 */
[--C-:B------:R-:W-:Y:S01]  /*1d20*/  FFMA R31, R31, UR6, -R9.reuse ;  /* 0x000000061f1f7c23 */ /* 0x100fe20008000809 */
[--C-:B------:R-:W-:Y:S01]  /*1d30*/  FFMA R26, R26, UR6, -R9.reuse ;  /* 0x000000061a1a7c23 */ /* 0x100fe20008000809 */
[--C-:B------:R-:W-:Y:S01]  /*1d40*/  FFMA R27, R27, UR6, -R9.reuse ;  /* 0x000000061b1b7c23 */ /* 0x100fe20008000809 */
[--C-:B------:R-:W-:Y:S01]  /*1d50*/  FFMA R34, R34, UR6, -R9.reuse ;  /* 0x0000000622227c23 */ /* 0x100fe20008000809 */
[--C-:B------:R-:W-:Y:S01]  /*1d60*/  FFMA R13, R42, UR6, -R9.reuse ;  /* 0x000000062a0d7c23 */ /* 0x100fe20008000809 */
[----:B------:R-:W-:Y:S01]  /*1d70*/  @!P5 FMUL R49, R49, 0.5 ;  /* 0x3f0000003131d820 */ /* 0x000fe20000400000 */
[----:B--2---:R-:W-:Y:S01]  /*1d80*/  @!P1 FMUL R48, R48, R48 ;  /* 0x0000003030309220 */ /* 0x004fe20000400000 */
[----:B------:R-:W-:Y:S01]  /*1d90*/  FSETP.GEU.AND P1, PT, R30, -126, PT ;  /* 0xc2fc00001e00780b */ /* 0x000fe20003f2e000 */
[----:B------:R-:W2:Y:S01]  /*1da0*/  MUFU.EX2 R52, R52 ;  /* 0x0000003400347308 */ /* 0x000ea20000000800 */
[----:B------:R-:W-:Y:S01]  /*1db0*/  FSETP.GEU.AND P4, PT, R26, -126, PT ;  /* 0xc2fc00001a00780b */ /* 0x000fe20003f8e000 */
[----:B------:R-:W-:Y:S01]  /*1dc0*/  @!P6 FMUL R12, R12, 0.5 ;  /* 0x3f0000000c0ce820 */ /* 0x000fe20000400000 */
[--C-:B------:R-:W-:Y:S01]  /*1dd0*/  FFMA R43, R43, UR6, -R9.reuse ;  /* 0x000000062b2b7c23 */ /* 0x100fe20008000809 */
[--C-:B------:R-:W-:Y:S01]  /*1de0*/  FFMA R35, R35, UR6, -R9.reuse ;  /* 0x0000000623237c23 */ /* 0x100fe20008000809 */
[--C-:B------:R-:W-:Y:S01]  /*1df0*/  FFMA R11, R38, UR6, -R9.reuse ;  /* 0x00000006260b7c23 */ /* 0x100fe20008000809 */
[----:B-1----:R-:W-:Y:S01]  /*1e00*/  @!P3 FMUL R45, R45, R45 ;  /* 0x0000002d2d2db220 */ /* 0x002fe20000400000 */
[----:B------:R-:W-:Y:S01]  /*1e10*/  FSETP.GEU.AND P3, PT, R27, -126, PT ;  /* 0xc2fc00001b00780b */ /* 0x000fe20003f6e000 */
[----:B------:R-:W1:Y:S01]  /*1e20*/  MUFU.EX2 R49, R49 ;  /* 0x0000003100317308 */ /* 0x000e620000000800 */
[--C-:B------:R-:W-:Y:S01]  /*1e30*/  FFMA R39, R39, UR6, -R9.reuse ;  /* 0x0000000627277c23 */ /* 0x100fe20008000809 */
[--C-:B------:R-:W-:Y:S01]  /*1e40*/  FFMA R15, R46, UR6, -R9.reuse ;  /* 0x000000062e0f7c23 */ /* 0x100fe20008000809 */
[--C-:B------:R-:W-:Y:S01]  /*1e50*/  FFMA R47, R47, UR6, -R9.reuse ;  /* 0x000000062f2f7c23 */ /* 0x100fe20008000809 */
[----:B------:R-:W-:Y:S01]  /*1e60*/  @!P1 FMUL R30, R30, 0.5 ;  /* 0x3f0000001e1e9820 */ /* 0x000fe20000400000 */
[--C-:B------:R-:W-:Y:S01]  /*1e70*/  FFMA R50, R50, UR6, -R9.reuse ;  /* 0x0000000632327c23 */ /* 0x100fe20008000809 */
[----:B------:R-:W-:Y:S01]  /*1e80*/  @!P4 FMUL R26, R26, 0.5 ;  /* 0x3f0000001a1ac820 */ /* 0x000fe20000400000 */
[--C-:B------:R-:W-:Y:S01]  /*1e90*/  FFMA R51, R51, UR6, -R9.reuse ;  /* 0x0000000633337c23 */ /* 0x100fe20008000809 */
[----:B------:R-:W3:Y:S01]  /*1ea0*/  MUFU.EX2 R12, R12 ;  /* 0x0000000c000c7308 */ /* 0x000ee20000000800 */
[----:B--2---:R-:W-:Y:S01]  /*1eb0*/  @!P2 FMUL R52, R52, R52 ;  /* 0x000000343434a220 */ /* 0x004fe20000400000 */
[----:B------:R-:W-:Y:S01]  /*1ec0*/  FSETP.GEU.AND P2, PT, R34, -126, PT ;  /* 0xc2fc00002200780b */ /* 0x000fe20003f4e000 */
[--C-:B------:R-:W-:Y:S01]  /*1ed0*/  FFMA R54, R54, UR6, -R9.reuse ;  /* 0x0000000636367c23 */ /* 0x100fe20008000809 */
[----:B------:R-:W-:Y:S01]  /*1ee0*/  @!P3 FMUL R27, R27, 0.5 ;  /* 0x3f0000001b1bb820 */ /* 0x000fe20000400000 */
[----:B------:R-:W-:Y:S01]  /*1ef0*/  FFMA R9, R55, UR6, -R9 ;  /* 0x0000000637097c23 */ /* 0x000fe20008000809 */
[----:B------:R-:W-:Y:S01]  /*1f00*/  FADD R19, R14, R45 ;  /* 0x0000002d0e137221 */ /* 0x000fe20000000000 */
[----:B------:R-:W-:Y:S01]  /*1f10*/  F2FP.SATFINITE.E4M3.F32.PACK_AB_MERGE_C R59, R87, R45, RZ ;  /* 0x0000002d573b723e */ /* 0x000fe200048070ff */
[----:B------:R-:W2:Y:S01]  /*1f20*/  MUFU.EX2 R30, R30 ;  /* 0x0000001e001e7308 */ /* 0x000ea20000000800 */
[----:B-1----:R-:W-:Y:S01]  /*1f30*/  @!P5 FMUL R49, R49, R49 ;  /* 0x000000313131d220 */ /* 0x002fe20000400000 */
[----:B------:R-:W-:Y:S01]  /*1f40*/  FSETP.GEU.AND P5, PT, R31, -126, PT ;  /* 0xc2fc00001f00780b */ /* 0x000fe20003fae000 */
[----:B------:R-:W-:Y:S01]  /*1f50*/  FADD R21, R36, R52 ;  /* 0x0000003424157221 */ /* 0x000fe20000000000 */
[----:B------:R-:W-:Y:S01]  /*1f60*/  FADD R17, R10, R41 ;  /* 0x000000290a117221 */ /* 0x000fe20000000000 */
[----:B------:R-:W-:Y:S01]  /*1f70*/  F2FP.SATFINITE.E4M3.F32.PACK_AB_MERGE_C R58, R87, R44, RZ ;  /* 0x0000002c573a723e */ /* 0x000fe200048070ff */
[----:B------:R-:W-:Y:S01]  /*1f80*/  FADD R10, R28, R44 ;  /* 0x0000002c1c0a7221 */ /* 0x000fe20000000000 */
[----:B------:R-:W-:Y:S01]  /*1f90*/  @!P2 FMUL R34, R34, 0.5 ;  /* 0x3f0000002222a820 */ /* 0x000fe20000400000 */
[----:B------:R-:W1:Y:S01]  /*1fa0*/  MUFU.EX2 R26, R26 ;  /* 0x0000001a001a7308 */ /* 0x000e620000000800 */
[----:B---3--:R-:W-:Y:S01]  /*1fb0*/  @!P6 FMUL R12, R12, R12 ;  /* 0x0000000c0c0ce220 */ /* 0x008fe20000400000 */
[----:B------:R-:W-:Y:S01]  /*1fc0*/  FSETP.GEU.AND P6, PT, R35, -126, PT ;  /* 0xc2fc00002300780b */ /* 0x000fe20003fce000 */
[----:B------:R-:W-:Y:S01]  /*1fd0*/  FADD R14, R32, R48 ;  /* 0x00000030200e7221 */ /* 0x000fe20000000000 */
[C---:B------:R-:W-:Y:S01]  /*1fe0*/  F2FP.SATFINITE.E4M3.F32.PACK_AB_MERGE_C R52, R87.reuse, R52, RZ ;  /* 0x000000345734723e */ /* 0x040fe200048070ff */
[----:B------:R-:W-:Y:S01]  /*1ff0*/  FADD R10, R10, R21 ;  /* 0x000000150a0a7221 */ /* 0x000fe20000000000 */
[----:B------:R-:W-:Y:S01]  /*2000*/  F2FP.SATFINITE.E4M3.F32.PACK_AB_MERGE_C R60, R87, R48, RZ ;  /* 0x00000030573c723e */ /* 0x000fe200048070ff */
[----:B------:R-:W-:Y:S01]  /*2010*/  @!P5 FMUL R31, R31, 0.5 ;  /* 0x3f0000001f1fd820 */ /* 0x000fe20000400000 */
[----:B------:R-:W3:Y:S01]  /*2020*/  MUFU.EX2 R20, R27 ;  /* 0x0000001b00147308 */ /* 0x000ee20000000800 */
[----:B--2---:R-:W-:Y:S01]  /*2030*/  @!P1 FMUL R30, R30, R30 ;  /* 0x0000001e1e1e9220 */ /* 0x004fe20000400000 */
[----:B------:R-:W-:-:S02]  /*2040*/  FSETP.GEU.AND P1, PT, R13, -126, PT ;  /* 0xc2fc00000d00780b */ /* 0x000fc40003f2e000 */
[----:B------:R-:W-:Y:S02]  /*2050*/  F2FP.SATFINITE.E4M3.F32.PACK_AB_MERGE_C R55, R87, R36, RZ ;  /* 0x000000245737723e */ /* 0x000fe400048070ff */
[----:B------:R-:W-:Y:S01]  /*2060*/  LOP3.LUT R58, R58, 0xff, RZ, 0xc0, !PT ;  /* 0x000000ff3a3a7812 */ /* 0x000fe200078ec0ff */
[----:B------:R-:W-:Y:S01]  /*2070*/  @!P6 FMUL R35, R35, 0.5 ;  /* 0x3f0000002323e820 */ /* 0x000fe20000400000 */
[----:B------:R2:W4:Y:S01]  /*2080*/  MUFU.EX2 R22, R31 ;  /* 0x0000001f00167308 */ /* 0x0005220000000800 */
[----:B-1----:R-:W-:Y:S01]  /*2090*/  @!P4 FMUL R26, R26, R26 ;  /* 0x0000001a1a1ac220 */ /* 0x002fe20000400000 */
[----:B------:R-:W-:Y:S02]  /*20a0*/  FSETP.GEU.AND P4, PT, R11, -126, PT ;  /* 0xc2fc00000b00780b */ /* 0x000fe40003f8e000 */
[----:B------:R-:W-:Y:S02]  /*20b0*/  LOP3.LUT R59, R59, 0xffff, RZ, 0xc0, !PT ;  /* 0x0000ffff3b3b7812 */ /* 0x000fe400078ec0ff */
[----:B------:R-:W-:Y:S01]  /*20c0*/  LOP3.LUT R52, R52, 0xff, RZ, 0xc0, !PT ;  /* 0x000000ff34347812 */ /* 0x000fe200078ec0ff */
[----:B------:R-:W-:Y:S01]  /*20d0*/  @!P1 FMUL R13, R13, 0.5 ;  /* 0x3f0000000d0d9820 */ /* 0x000fe20000400000 */
[----:B------:R-:W1:Y:S01]  /*20e0*/  MUFU.EX2 R34, R34 ;  /* 0x0000002200227308 */ /* 0x000e620000000800 */
[----:B---3--:R-:W-:Y:S01]  /*20f0*/  @!P3 FMUL R20, R20, R20 ;  /* 0x000000141414b220 */ /* 0x008fe20000400000 */
[----:B------:R-:W-:-:S02]  /*2100*/  FSETP.GEU.AND P3, PT, R39, -126, PT ;  /* 0xc2fc00002700780b */ /* 0x000fc40003f6e000 */
[C---:B--2---:R-:W-:Y:S02]  /*2110*/  F2FP.SATFINITE.E4M3.F32.PACK_AB_MERGE_C R31, R87.reuse, R24, RZ ;  /* 0x00000018571f723e */ /* 0x044fe400048070ff */
[----:B------:R-:W-:Y:S01]  /*2120*/  F2FP.SATFINITE.E4M3.F32.PACK_AB_MERGE_C R41, R87, R41, RZ ;  /* 0x000000295729723e */ /* 0x000fe200048070ff */
[----:B------:R-:W-:Y:S01]  /*2130*/  @!P4 FMUL R11, R11, 0.5 ;  /* 0x3f0000000b0bc820 */ /* 0x000fe20000400000 */
[----:B------:R-:W2:Y:S01]  /*2140*/  MUFU.EX2 R13, R13 ;  /* 0x0000000d000d7308 */ /* 0x000ea20000000800 */
[----:B----4-:R-:W-:Y:S01]  /*2150*/  @!P5 FMUL R22, R22, R22 ;  /* 0x000000161616d220 */ /* 0x010fe20000400000 */
[----:B------:R-:W-:Y:S02]  /*2160*/  FSETP.GEU.AND P5, PT, R43, -126, PT ;  /* 0xc2fc00002b00780b */ /* 0x000fe40003fae000 */
[----:B------:R-:W-:Y:S02]  /*2170*/  LOP3.LUT R31, R31, 0xff, RZ, 0xc0, !PT ;  /* 0x000000ff1f1f7812 */ /* 0x000fe400078ec0ff */
[----:B------:R-:W-:Y:S01]  /*2180*/  F2FP.SATFINITE.E4M3.F32.PACK_AB_MERGE_C R36, R87, R22, RZ ;  /* 0x000000165724723e */ /* 0x000fe200048070ff */
[----:B------:R-:W-:Y:S01]  /*2190*/  @!P3 FMUL R39, R39, 0.5 ;  /* 0x3f0000002727b820 */ /* 0x000fe20000400000 */
[----:B------:R3:W4:Y:S01]  /*21a0*/  MUFU.EX2 R38, R35 ;  /* 0x0000002300267308 */ /* 0x0007220000000800 */
[----:B-1----:R-:W-:Y:S01]  /*21b0*/  @!P2 FMUL R34, R34, R34 ;  /* 0x000000222222a220 */ /* 0x002fe20000400000 */
[----:B------:R-:W-:-:S02]  /*21c0*/  FSETP.GEU.AND P2, PT, R15, -126, PT ;  /* 0xc2fc00000f00780b */ /* 0x000fc40003f4e000 */
[----:B------:R-:W-:Y:S02]  /*21d0*/  LOP3.LUT R55, R55, 0xff, RZ, 0xc0, !PT ;  /* 0x000000ff37377812 */ /* 0x000fe400078ec0ff */
[----:B------:R-:W-:Y:S01]  /*21e0*/  PRMT R58, R59, 0x7604, R58 ;  /* 0x000076043b3a7816 */ /* 0x000fe2000000003a */
[----:B------:R-:W-:Y:S01]  /*21f0*/  @!P5 FMUL R43, R43, 0.5 ;  /* 0x3f0000002b2bd820 */ /* 0x000fe20000400000 */
[----:B------:R1:W5:Y:S01]  /*2200*/  MUFU.EX2 R42, R11 ;  /* 0x0000000b002a7308 */ /* 0x0003620000000800 */
[----:B--2---:R-:W-:Y:S01]  /*2210*/  @!P1 FMUL R13, R13, R13 ;  /* 0x0000000d0d0d9220 */ /* 0x004fe20000400000 */
[----:B------:R-:W-:Y:S02]  /*2220*/  FSETP.GEU.AND P1, PT, R54, -126, PT ;  /* 0xc2fc00003600780b */ /* 0x000fe40003f2e000 */
[C---:B---3--:R-:W-:Y:S02]  /*2230*/  F2FP.SATFINITE.E4M3.F32.PACK_AB_MERGE_C R35, R87.reuse, R28, RZ ;  /* 0x0000001c5723723e */ /* 0x048fe400048070ff */
[----:B------:R-:W-:Y:S01]  /*2240*/  F2FP.SATFINITE.E4M3.F32.PACK_AB_MERGE_C R45, R87, R13, RZ ;  /* 0x0000000d572d723e */ /* 0x000fe200048070ff */
[----:B------:R-:W-:Y:S01]  /*2250*/  @!P2 FMUL R15, R15, 0.5 ;  /* 0x3f0000000f0fa820 */ /* 0x000fe20000400000 */
[----:B------:R-:W2:Y:S01]  /*2260*/  MUFU.EX2 R43, R43 ;  /* 0x0000002b002b7308 */ /* 0x000ea20000000800 */
[----:B----4-:R-:W-:Y:S01]  /*2270*/  @!P6 FMUL R38, R38, R38 ;  /* 0x000000262626e220 */ /* 0x010fe20000400000 */
[----:B------:R-:W-:Y:S01]  /*2280*/  FSETP.GEU.AND P6, PT, R47, -126, PT ;  /* 0xc2fc00002f00780b */ /* 0x000fe20003fce000 */
[----:B------:R-:W-:Y:S01]  /*2290*/  IMAD.U32 R45, R45, 0x10000, RZ ;  /* 0x000100002d2d7824 */ /* 0x000fe200078e00ff */
[C---:B-1----:R-:W-:Y:S01]  /*22a0*/  LOP3.LUT R11, R0.reuse, 0x3, RZ, 0xc0, !PT ;  /* 0x00000003000b7812 */ /* 0x042fe200078ec0ff */
[----:B------:R-:W-:Y:S01]  /*22b0*/  IMAD.SHL.U32 R0, R0, 0x4, RZ ;  /* 0x0000000400007824 */ /* 0x000fe200078e00ff */
[----:B------:R-:W-:Y:S01]  /*22c0*/  F2FP.SATFINITE.E4M3.F32.PACK_AB_MERGE_C R28, R87, R26, RZ ;  /* 0x0000001a571c723e */ /* 0x000fe200048070ff */
[----:B------:R-:W-:Y:S01]  /*22d0*/  @!P1 FMUL R54, R54, 0.5 ;  /* 0x3f00000036369820 */ /* 0x000fe20000400000 */
[----:B------:R1:W3:Y:S01]  /*22e0*/  MUFU.EX2 R46, R39 ;  /* 0x00000027002e7308 */ /* 0x0002e20000000800 */
[----:B-----5:R-:W-:Y:S01]  /*22f0*/  @!P4 FMUL R42, R42, R42 ;  /* 0x0000002a2a2ac220 */ /* 0x020fe20000400000 */
[----:B------:R-:W-:Y:S01]  /*2300*/  FSETP.GEU.AND P4, PT, R50, -126, PT ;  /* 0xc2fc00003200780b */ /* 0x000fe20003f8e000 */
[----:B------:R-:W-:Y:S01]  /*2310*/  VIADD R11, R11, 0xffffffff ;  /* 0xffffffff0b0b7836 */ /* 0x000fe20000000000 */
[----:B------:R-:W-:-:S02]  /*2320*/  LOP3.LUT R35, R35, 0xff, RZ, 0xc0, !PT ;  /* 0x000000ff23237812 */ /* 0x000fc400078ec0ff */
[----:B------:R-:W-:Y:S01]  /*2330*/  LOP3.LUT R36, R36, 0xffff, RZ, 0xc0, !PT ;  /* 0x0000ffff24247812 */ /* 0x000fe200078ec0ff */
[----:B------:R-:W-:Y:S01]  /*2340*/  @!P6 FMUL R47, R47, 0.5 ;  /* 0x3f0000002f2fe820 */ /* 0x000fe20000400000 */
[----:B------:R-:W4:Y:S01]  /*2350*/  MUFU.EX2 R15, R15 ;  /* 0x0000000f000f7308 */ /* 0x000f220000000800 */
[----:B--2---:R-:W-:Y:S01]  /*2360*/  @!P5 FMUL R43, R43, R43 ;  /* 0x0000002b2b2bd220 */ /* 0x004fe20000400000 */
[----:B------:R-:W-:Y:S01]  /*2370*/  FSETP.GEU.AND P5, PT, R9, -126, PT ;  /* 0xc2fc00000900780b */ /* 0x000fe20003fae000 */
[----:B------:R-:W-:Y:S01]  /*2380*/  IMAD.SHL.U32 R36, R36, 0x1000000, RZ ;  /* 0x0100000024247824 */ /* 0x000fe200078e00ff */
[C---:B-1----:R-:W-:Y:S01]  /*2390*/  F2FP.SATFINITE.E4M3.F32.PACK_AB_MERGE_C R39, R87.reuse, R32, RZ ;  /* 0x000000205727723e */ /* 0x042fe200048070ff */
[----:B------:R-:W-:Y:S01]  /*23a0*/  FADD R23, R20, R43 ;  /* 0x0000002b14177221 */ /* 0x000fe20000000000 */
[----:B------:R-:W-:Y:S01]  /*23b0*/  F2FP.SATFINITE.E4M3.F32.PACK_AB_MERGE_C R32, R87, R20, RZ ;  /* 0x000000145720723e */ /* 0x000fe200048070ff */
[----:B------:R-:W-:Y:S01]  /*23c0*/  @!P4 FMUL R50, R50, 0.5 ;  /* 0x3f0000003232c820 */ /* 0x000fe20000400000 */
[----:B------:R-:W1:Y:S01]  /*23d0*/  MUFU.EX2 R54, R54 ;  /* 0x0000003600367308 */ /* 0x000e620000000800 */
[----:B---3--:R-:W-:Y:S01]  /*23e0*/  @!P3 FMUL R46, R46, R46 ;  /* 0x0000002e2e2eb220 */ /* 0x008fe20000400000 */
[----:B------:R-:W-:-:S02]  /*23f0*/  FSETP.GEU.AND P3, PT, R51, -126, PT ;  /* 0xc2fc00003300780b */ /* 0x000fc40003f6e000 */
[----:B------:R-:W-:Y:S02]  /*2400*/  F2FP.SATFINITE.E4M3.F32.PACK_AB_MERGE_C R43, R87, R43, RZ ;  /* 0x0000002b572b723e */ /* 0x000fe400048070ff */
[----:B------:R-:W-:Y:S01]  /*2410*/  LOP3.LUT R57, R57, 0xff, RZ, 0xc0, !PT ;  /* 0x000000ff39397812 */ /* 0x000fe200078ec0ff */
[----:B------:R-:W-:Y:S01]  /*2420*/  @!P5 FMUL R9, R9, 0.5 ;  /* 0x3f0000000909d820 */ /* 0x000fe20000400000 */
[----:B------:R-:W2:Y:S01]  /*2430*/  MUFU.EX2 R47, R47 ;  /* 0x0000002f002f7308 */ /* 0x000ea20000000800 */
[----:B----4-:R-:W-:Y:S01]  /*2440*/  @!P2 FMUL R15, R15, R15 ;  /* 0x0000000f0f0fa220 */ /* 0x010fe20000400000 */
[----:B------:R-:W-:Y:S01]  /*2450*/  ISETP.GT.U32.AND P2, PT, R11, 0x1, PT ;  /* 0x000000010b00780c */ /* 0x000fe20003f44070 */
[----:B------:R-:W-:Y:S01]  /*2460*/  FADD R11, R24, R40 ;  /* 0x00000028180b7221 */ /* 0x000fe20000000000 */
[----:B------:R-:W-:Y:S01]  /*2470*/  FADD R24, R16, R49 ;  /* 0x0000003110187221 */ /* 0x000fe20000000000 */
[----:B------:R-:W-:Y:S01]  /*2480*/  FADD R16, R18, R12 ;  /* 0x0000000c12107221 */ /* 0x000fe20000000000 */
[----:B------:R-:W-:Y:S01]  /*2490*/  FADD R18, R26, R13 ;  /* 0x0000000d1a127221 */ /* 0x000fe20000000000 */
[----:B------:R-:W-:Y:S01]  /*24a0*/  @!P3 FMUL R51, R51, 0.5 ;  /* 0x3f0000003333b820 */ /* 0x000fe20000400000 */
[----:B------:R-:W3:Y:S01]  /*24b0*/  MUFU.EX2 R9, R9 ;  /* 0x0000000900097308 */ /* 0x000ee20000000800 */
[----:B-1----:R-:W-:Y:S01]  /*24c0*/  @!P1 FMUL R54, R54, R54 ;  /* 0x0000003636369220 */ /* 0x002fe20000400000 */
[C---:B------:R-:W-:Y:S01]  /*24d0*/  F2FP.SATFINITE.E4M3.F32.PACK_AB_MERGE_C R13, R87.reuse, R12, RZ ;  /* 0x0000000c570d723e */ /* 0x040fe200048070ff */
[----:B------:R-:W-:Y:S01]  /*24e0*/  FADD R20, R30, R15 ;  /* 0x0000000f1e147221 */ /* 0x000fe20000000000 */
[----:B------:R-:W-:Y:S01]  /*24f0*/  F2FP.SATFINITE.E4M3.F32.PACK_AB_MERGE_C R48, R87, R15, RZ ;  /* 0x0000000f5730723e */ /* 0x000fe200048070ff */
[----:B------:R-:W-:Y:S01]  /*2500*/  FADD R29, R42, R54 ;  /* 0x000000362a1d7221 */ /* 0x000fe20000000000 */
[----:B------:R-:W-:Y:S01]  /*2510*/  LOP3.LUT R12, R33, 0xffff, RZ, 0xc0, !PT ;  /* 0x0000ffff210c7812 */ /* 0x000fe200078ec0ff */
[----:B------:R-:W-:Y:S01]  /*2520*/  FADD R11, R11, R14 ;  /* 0x0000000e0b0b7221 */ /* 0x000fe20000000000 */
[----:B------:R-:W1:Y:S01]  /*2530*/  MUFU.EX2 R50, R50 ;  /* 0x0000003200327308 */ /* 0x000e620000000800 */
[----:B--2---:R-:W-:Y:S01]  /*2540*/  @!P6 FMUL R47, R47, R47 ;  /* 0x0000002f2f2fe220 */ /* 0x004fe20000400000 */
[----:B------:R-:W-:Y:S01]  /*2550*/  F2FP.SATFINITE.E4M3.F32.PACK_AB_MERGE_C R30, R87, R30, RZ ;  /* 0x0000001e571e723e */ /* 0x000fe200048070ff */
[----:B------:R-:W-:Y:S01]  /*2560*/  FADD R11, R11, R10 ;  /* 0x0000000a0b0b7221 */ /* 0x000fe20000000000 */
[----:B------:R-:W-:Y:S01]  /*2570*/  F2FP.SATFINITE.E4M3.F32.PACK_AB_MERGE_C R42, R87, R42, RZ ;  /* 0x0000002a572a723e */ /* 0x000fe200048070ff */
[----:B------:R-:W-:Y:S01]  /*2580*/  FADD R25, R22, R47 ;  /* 0x0000002f16197221 */ /* 0x000fe20000000000 */
[----:B------:R-:W-:Y:S01]  /*2590*/  LOP3.LUT R13, R13, 0xffff, RZ, 0xc0, !PT ;  /* 0x0000ffff0d0d7812 */ /* 0x000fe200078ec0ff */
[----:B------:R-:W-:Y:S01]  /*25a0*/  FADD R29, R20, R29 ;  /* 0x0000001d141d7221 */ /* 0x000fe20000000000 */
[----:B------:R-:W2:Y:S01]  /*25b0*/  MUFU.EX2 R51, R51 ;  /* 0x0000003300337308 */ /* 0x000ea20000000800 */
[----:B---3--:R-:W-:Y:S01]  /*25c0*/  @!P5 FMUL R9, R9, R9 ;  /* 0x000000090909d220 */ /* 0x008fe20000400000 */
[C---:B------:R-:W-:Y:S01]  /*25d0*/  F2FP.SATFINITE.E4M3.F32.PACK_AB_MERGE_C R49, R87.reuse, R49, RZ ;  /* 0x000000315731723e */ /* 0x040fe200048070ff */
[----:B------:R-:W-:Y:S01]  /*25e0*/  IMAD.U32 R42, R42, 0x10000, RZ ;  /* 0x000100002a2a7824 */ /* 0x000fe200078e00ff */
[----:B------:R-:W-:Y:S01]  /*25f0*/  PRMT R12, R12, 0x7604, R31 ;  /* 0x000076040c0c7816 */ /* 0x000fe2000000001f */
[----:B------:R-:W-:Y:S01]  /*2600*/  FADD R26, R46, R9 ;  /* 0x000000092e1a7221 */ /* 0x000fe20000000000 */
[----:B------:R-:W-:Y:S01]  /*2610*/  F2FP.SATFINITE.E4M3.F32.PACK_AB_MERGE_C R46, R87, R46, RZ ;  /* 0x0000002e572e723e */ /* 0x000fe200048070ff */
[----:B------:R-:W-:Y:S01]  /*2620*/  IMAD.U32 R31, R48, 0x10000, RZ ;  /* 0x00010000301f7824 */ /* 0x000fe200078e00ff */
[----:B------:R-:W-:Y:S01]  /*2630*/  LOP3.LUT R14, R37, 0xffff, RZ, 0xc0, !PT ;  /* 0x0000ffff250e7812 */ /* 0x000fe200078ec0ff */
[----:B-1----:R-:W-:Y:S01]  /*2640*/  @!P4 FMUL R50, R50, R50 ;  /* 0x000000323232c220 */ /* 0x002fe20000400000 */
[----:B------:R-:W-:Y:S01]  /*2650*/  F2FP.SATFINITE.E4M3.F32.PACK_AB_MERGE_C R40, R87, R34, RZ ;  /* 0x000000225728723e */ /* 0x000fe200048070ff */
[----:B------:R-:W-:Y:S01]  /*2660*/  FADD R25, R25, R26 ;  /* 0x0000001a19197221 */ /* 0x000fe20000000000 */
[C---:B------:R-:W-:Y:S01]  /*2670*/  F2FP.SATFINITE.E4M3.F32.PACK_AB_MERGE_C R47, R87.reuse, R47, RZ ;  /* 0x0000002f572f723e */ /* 0x040fe200048070ff */
[----:B------:R-:W-:Y:S01]  /*2680*/  FADD R27, R34, R50 ;  /* 0x00000032221b7221 */ /* 0x000fe20000000000 */
[C---:B------:R-:W-:Y:S01]  /*2690*/  F2FP.SATFINITE.E4M3.F32.PACK_AB_MERGE_C R50, R87.reuse, R50, RZ ;  /* 0x000000325732723e */ /* 0x040fe200048070ff */
[----:B------:R-:W-:Y:S01]  /*26a0*/  IMAD.U32 R15, R40, 0x10000, RZ ;  /* 0x00010000280f7824 */ /* 0x000fe200078e00ff */
[----:B------:R-:W-:Y:S01]  /*26b0*/  F2FP.SATFINITE.E4M3.F32.PACK_AB_MERGE_C R54, R87, R54, RZ ;  /* 0x000000365736723e */ /* 0x000fe200048070ff */
[----:B--2---:R-:W-:Y:S01]  /*26c0*/  @!P3 FMUL R51, R51, R51 ;  /* 0x000000333333b220 */ /* 0x004fe20000400000 */
[----:B------:R-:W-:Y:S01]  /*26d0*/  PRMT R52, R13, 0x7604, R52 ;  /* 0x000076040d347816 */ /* 0x000fe20000000034 */
[----:B------:R-:W-:Y:S01]  /*26e0*/  IMAD.U32 R13, R30, 0x10000, RZ ;  /* 0x000100001e0d7824 */ /* 0x000fe200078e00ff */
[----:B------:R-:W-:Y:S01]  /*26f0*/  LOP3.LUT R46, R46, 0xffff, RZ, 0xc0, !PT ;  /* 0x0000ffff2e2e7812 */ /* 0x000fe200078ec0ff */
[----:B------:R-:W-:Y:S01]  /*2700*/  FADD R22, R38, R51 ;  /* 0x0000003326167221 */ /* 0x000fe20000000000 */
[C---:B------:R-:W-:Y:S01]  /*2710*/  F2FP.SATFINITE.E4M3.F32.PACK_AB_MERGE_C R38, R87.reuse, R38, RZ ;  /* 0x000000265726723e */ /* 0x040fe200048070ff */
[----:B------:R-:W-:Y:S01]  /*2720*/  IMAD.U32 R50, R50, 0x10000, RZ ;  /* 0x0001000032327824 */ /* 0x000fe200078e00ff */
[C---:B------:R-:W-:Y:S01]  /*2730*/  F2FP.SATFINITE.E4M3.F32.PACK_AB_MERGE_C R51, R87.reuse, R51, RZ ;  /* 0x000000335733723e */ /* 0x040fe200048070ff */
[----:B------:R-:W-:Y:S01]  /*2740*/  IMAD.U32 R33, R54, 0x10000, RZ ;  /* 0x0001000036217824 */ /* 0x000fe200078e00ff */
[----:B------:R-:W-:Y:S01]  /*2750*/  F2FP.SATFINITE.E4M3.F32.PACK_AB_MERGE_C R87, R87, R9, RZ ;  /* 0x000000095757723e */ /* 0x000fe200048070ff */
[----:B------:R-:W-:Y:S01]  /*2760*/  IMAD.U32 R9, R28, 0x10000, RZ ;  /* 0x000100001c097824 */ /* 0x000fe200078e00ff */
[----:B------:R-:W-:Y:S01]  /*2770*/  LOP3.LUT R44, R41, 0xffff, RZ, 0xc0, !PT ;  /* 0x0000ffff292c7812 */ /* 0x000fe200078ec0ff */
[----:B------:R-:W-:Y:S01]  /*2780*/  FADD R18, R18, R27 ;  /* 0x0000001b12127221 */ /* 0x000fe20000000000 */
[----:B------:R-:W-:Y:S01]  /*2790*/  PRMT R14, R14, 0x7604, R35 ;  /* 0x000076040e0e7816 */ /* 0x000fe20000000023 */
[----:B------:R-:W-:Y:S01]  /*27a0*/  FADD R22, R23, R22 ;  /* 0x0000001617167221 */ /* 0x000fe20000000000 */
[----:B------:R-:W-:Y:S01]  /*27b0*/  PRMT R55, R56, 0x7604, R55 ;  /* 0x0000760438377816 */ /* 0x000fe20000000037 */
[----:B------:R-:W-:Y:S01]  /*27c0*/  IMAD.MOV.U32 R10, RZ, RZ, 0x3276 ;  /* 0x00003276ff0a7424 */ /* 0x000fe200078e00ff */
[----:B------:R-:W-:Y:S01]  /*27d0*/  LOP3.LUT R60, R60, 0xff, RZ, 0xc0, !PT ;  /* 0x000000ff3c3c7812 */ /* 0x000fe200078ec0ff */
[----:B------:R-:W-:Y:S01]  /*27e0*/  FADD R17, R17, R24 ;  /* 0x0000001811117221 */ /* 0x000fe20000000000 */
[----:B------:R-:W-:Y:S01]  /*27f0*/  LOP3.LUT R49, R49, 0xffff, RZ, 0xc0, !PT ;  /* 0x0000ffff31317812 */ /* 0x000fe200078ec0ff */
[----:B------:R-:W-:Y:S01]  /*2800*/  FADD R16, R19, R16 ;  /* 0x0000001013107221 */ /* 0x000fe20000000000 */
[----:B------:R-:W-:Y:S01]  /*2810*/  LOP3.LUT R39, R39, 0xff, RZ, 0xc0, !PT ;  /* 0x000000ff27277812 */ /* 0x000fe200078ec0ff */
[----:B------:R-:W-:Y:S01]  /*2820*/  FADD R18, R18, R29 ;  /* 0x0000001d12127221 */ /* 0x000fe20000000000 */
[----:B------:R-:W-:Y:S01]  /*2830*/  LOP3.LUT R34, R53, 0xffff, RZ, 0xc0, !PT ;  /* 0x0000ffff35227812 */ /* 0x000fe200078ec0ff */
[----:B------:R-:W-:Y:S01]  /*2840*/  FADD R25, R22, R25 ;  /* 0x0000001916197221 */ /* 0x000fe20000000000 */
[----:B------:R-:W-:Y:S01]  /*2850*/  LOP3.LUT R58, R58, 0xff0000, R31, 0xf8, !PT ;  /* 0x00ff00003a3a7812 */ /* 0x000fe200078ef81f */
[----:B------:R-:W-:Y:S01]  /*2860*/  IMAD.SHL.U32 R31, R46, 0x1000000, RZ ;  /* 0x010000002e1f7824 */ /* 0x000fe200078e00ff */
[----:B------:R-:W-:Y:S01]  /*2870*/  LOP3.LUT R43, R43, 0xffff, RZ, 0xc0, !PT ;  /* 0x0000ffff2b2b7812 */ /* 0x000fe200078ec0ff */
[----:B------:R-:W-:Y:S01]  /*2880*/  FADD R16, R17, R16 ;  /* 0x0000001011107221 */ /* 0x000fe20000000000 */
[----:B------:R-:W-:-:S02]  /*2890*/  LOP3.LUT R47, R47, 0xffff, RZ, 0xc0, !PT ;  /* 0x0000ffff2f2f7812 */ /* 0x000fc400078ec0ff */
[----:B------:R-:W-:Y:S01]  /*28a0*/  LOP3.LUT R51, R51, 0xffff, RZ, 0xc0, !PT ;  /* 0x0000ffff33337812 */ /* 0x000fe200078ec0ff */
[----:B------:R-:W-:Y:S01]  /*28b0*/  IMAD.SHL.U32 R43, R43, 0x1000000, RZ ;  /* 0x010000002b2b7824 */ /* 0x000fe200078e00ff */
[----:B------:R-:W-:Y:S01]  /*28c0*/  LOP3.LUT R87, R87, 0xffff, RZ, 0xc0, !PT ;  /* 0x0000ffff57577812 */ /* 0x000fe200078ec0ff */
[----:B------:R-:W-:Y:S01]  /*28d0*/  IMAD.SHL.U32 R47, R47, 0x1000000, RZ ;  /* 0x010000002f2f7824 */ /* 0x000fe200078e00ff */
[----:B------:R-:W-:Y:S01]  /*28e0*/  LOP3.LUT R32, R32, 0xffff, RZ, 0xc0, !PT ;  /* 0x0000ffff20207812 */ /* 0x000fe200078ec0ff */
[----:B------:R-:W-:Y:S01]  /*28f0*/  FADD R11, R11, R16 ;  /* 0x000000100b0b7221 */ /* 0x000fe20000000000 */
[----:B------:R-:W-:Y:S02]  /*2900*/  LOP3.LUT R38, R38, 0xffff, RZ, 0xc0, !PT ;  /* 0x0000ffff26267812 */ /* 0x000fe400078ec0ff */
[----:B------:R-:W-:Y:S01]  /*2910*/  PRMT R44, R44, 0x7604, R57 ;  /* 0x000076042c2c7816 */ /* 0x000fe20000000039 */
[----:B------:R-:W-:Y:S01]  /*2920*/  IMAD.SHL.U32 R32, R32, 0x1000000, RZ ;  /* 0x0100000020207824 */ /* 0x000fe200078e00ff */
[----:B------:R-:W-:Y:S01]  /*2930*/  PRMT R49, R49, 0x7604, R60 ;  /* 0x0000760431317816 */ /* 0x000fe2000000003c */
[----:B------:R-:W-:Y:S01]  /*2940*/  IMAD.SHL.U32 R38, R38, 0x1000000, RZ ;  /* 0x0100000026267824 */ /* 0x000fe200078e00ff */
[----:B------:R-:W-:Y:S01]  /*2950*/  LOP3.LUT R13, R14, 0xff0000, R13, 0xf8, !PT ;  /* 0x00ff00000e0d7812 */ /* 0x000fe200078ef80d */
[----:B------:R-:W-:Y:S01]  /*2960*/  IMAD.SHL.U32 R14, R87, 0x1000000, RZ ;  /* 0x01000000570e7824 */ /* 0x000fe200078e00ff */
[----:B------:R-:W-:-:S02]  /*2970*/  LOP3.LUT R42, R55, 0xff0000, R42, 0xf8, !PT ;  /* 0x00ff0000372a7812 */ /* 0x000fc400078ef82a */
[----:B------:R-:W-:Y:S02]  /*2980*/  PRMT R34, R34, 0x7604, R39 ;  /* 0x0000760422227816 */ /* 0x000fe40000000027 */
[----:B------:R-:W-:Y:S01]  /*2990*/  LOP3.LUT R9, R12, 0xff0000, R9, 0xf8, !PT ;  /* 0x00ff00000c097812 */ /* 0x000fe200078ef809 */
[----:B------:R-:W-:Y:S01]  /*29a0*/  IMAD.SHL.U32 R12, R51, 0x1000000, RZ ;  /* 0x01000000330c7824 */ /* 0x000fe200078e00ff */
[----:B------:R-:W-:Y:S02]  /*29b0*/  LOP3.LUT R44, R44, 0xff0000, R45, 0xf8, !PT ;  /* 0x00ff00002c2c7812 */ /* 0x000fe400078ef82d */
[----:B------:R-:W-:Y:S02]  /*29c0*/  LOP3.LUT R49, R49, 0xff0000, R50, 0xf8, !PT ;  /* 0x00ff000031317812 */ /* 0x000fe400078ef832 */
[----:B------:R-:W-:Y:S02]  /*29d0*/  LOP3.LUT R33, R52, 0xff0000, R33, 0xf8, !PT ;  /* 0x00ff000034217812 */ /* 0x000fe400078ef821 */
[----:B------:R-:W-:Y:S01]  /*29e0*/  LOP3.LUT R36, R13, R36, RZ, 0xfc, !PT ;  /* 0x000000240d247212 */ /* 0x000fe200078efcff */
[----:B------:R-:W-:Y:S01]  /*29f0*/  IMAD.MOV.U32 R13, RZ, RZ, 0x3021 ;  /* 0x00003021ff0d7424 */ /* 0x000fe200078e00ff */
[----:B------:R-:W-:Y:S01]  /*2a00*/  LOP3.LUT R42, R42, R31, RZ, 0xfc, !PT ;  /* 0x0000001f2a2a7212 */ /* 0x000fe200078efcff */
[----:B------:R-:W-:Y:S01]  /*2a10*/  IMAD.MOV.U32 R31, RZ, RZ, 0x2130 ;  /* 0x00002130ff1f7424 */ /* 0x000fe200078e00ff */
[----:B------:R-:W-:-:S02]  /*2a20*/  LOP3.LUT R15, R34, 0xff0000, R15, 0xf8, !PT ;  /* 0x00ff0000220f7812 */ /* 0x000fc400078ef80f */
[----:B------:R-:W-:Y:S02]  /*2a30*/  LOP3.LUT R0, R0, 0xc, RZ, 0xc0, !PT ;  /* 0x0000000c00007812 */ /* 0x000fe400078ec0ff */
[----:B------:R-:W-:Y:S02]  /*2a40*/  LOP3.LUT R43, R44, R43, RZ, 0xfc, !PT ;  /* 0x0000002b2c2b7212 */ /* 0x000fe400078efcff */
[----:B------:R-:W-:Y:S02]  /*2a50*/  LOP3.LUT R58, R58, R47, RZ, 0xfc, !PT ;  /* 0x0000002f3a3a7212 */ /* 0x000fe400078efcff */
[----:B------:R-:W-:Y:S02]  /*2a60*/  LOP3.LUT R12, R49, R12, RZ, 0xfc, !PT ;  /* 0x0000000c310c7212 */ /* 0x000fe400078efcff */
[----:B------:R-:W-:Y:S02]  /*2a70*/  LOP3.LUT R33, R33, R14, RZ, 0xfc, !PT ;  /* 0x0000000e21217212 */ /* 0x000fe400078efcff */
[----:B------:R-:W-:-:S02]  /*2a80*/  LOP3.LUT R9, R9, R32, RZ, 0xfc, !PT ;  /* 0x0000002009097212 */ /* 0x000fc400078efcff */
[----:B------:R-:W-:Y:S02]  /*2a90*/  LOP3.LUT R15, R15, R38, RZ, 0xfc, !PT ;  /* 0x000000260f0f7212 */ /* 0x000fe400078efcff */
[-C--:B------:R-:W-:Y:S02]  /*2aa0*/  SHF.R.U32.HI R13, RZ, R0.reuse, R13 ;  /* 0x00000000ff0d7219 */ /* 0x080fe4000001160d */
[----:B------:R-:W-:Y:S02]  /*2ab0*/  SHF.R.U32.HI R14, RZ, R0, R31 ;  /* 0x00000000ff0e7219 */ /* 0x000fe4000001161f */
[----:B------:R-:W-:Y:S02]  /*2ac0*/  SEL R32, R58, R43, P2 ;  /* 0x0000002b3a207207 */ /* 0x000fe40001000000 */
[----:B------:R-:W-:Y:S02]  /*2ad0*/  SEL R34, R33, R12, P2 ;  /* 0x0000000c21227207 */ /* 0x000fe40001000000 */
[----:B------:R-:W-:-:S02]  /*2ae0*/  SEL R28, R36, R9, P2 ;  /* 0x00000009241c7207 */ /* 0x000fc40001000000 */
[----:B------:R-:W-:Y:S02]  /*2af0*/  SEL R30, R42, R15, P2 ;  /* 0x0000000f2a1e7207 */ /* 0x000fe40001000000 */
[----:B------:R-:W-:Y:S02]  /*2b00*/  SEL R31, R15, R42, P2 ;  /* 0x0000002a0f1f7207 */ /* 0x000fe40001000000 */
[----:B------:R-:W-:Y:S02]  /*2b10*/  SEL R43, R43, R58, P2 ;  /* 0x0000003a2b2b7207 */ /* 0x000fe40001000000 */
[----:B------:R-:W-:Y:S01]  /*2b20*/  SEL R33, R12, R33, P2 ;  /* 0x000000210c217207 */ /* 0x000fe20001000000 */
[----:B------:R-:W-:Y:S01]  /*2b30*/  FADD R12, R18, R25 ;  /* 0x00000019120c7221 */ /* 0x000fe20000000000 */
[----:B------:R-:W-:Y:S02]  /*2b40*/  SEL R9, R9, R36, P2 ;  /* 0x0000002409097207 */ /* 0x000fe40001000000 */
[----:B------:R-:W-:-:S02]  /*2b50*/  LOP3.LUT R13, R13, 0xf, RZ, 0xc0, !PT ;  /* 0x0000000f0d0d7812 */ /* 0x000fc400078ec0ff */
[----:B------:R-:W-:Y:S02]  /*2b60*/  LOP3.LUT R14, R14, 0xf, RZ, 0xc0, !PT ;  /* 0x0000000f0e0e7812 */ /* 0x000fe400078ec0ff */
[----:B------:R-:W-:Y:S01]  /*2b70*/  SEL R10, R10, 0x7632, P2 ;  /* 0x000076320a0a7807 */ /* 0x000fe20001000000 */
[----:B------:R-:W-:Y:S04]  /*2b80*/  SHFL.IDX PT, R28, R28, R13, 0x1c1f ;  /* 0x001c1f0d1c1c7589 */ /* 0x000fe800000e0000 */
[----:B------:R1:W2:Y:S04]  /*2b90*/  SHFL.IDX PT, R15, R9, R14, 0x1c1f ;  /* 0x001c1f0e090f7589 */ /* 0x0002a800000e0000 */
[----:B------:R-:W-:Y:S04]  /*2ba0*/  SHFL.IDX PT, R30, R30, R13, 0x1c1f ;  /* 0x001c1f0d1e1e7589 */ /* 0x000fe800000e0000 */
[----:B------:R-:W3:Y:S01]  /*2bb0*/  SHFL.IDX PT, R31, R31, R14, 0x1c1f ;  /* 0x001c1f0e1f1f7589 */ /* 0x000ee200000e0000 */
[----:B-1----:R-:W-:-:S03]  /*2bc0*/  IMAD.MOV.U32 R9, RZ, RZ, 0x1054 ;  /* 0x00001054ff097424 */ /* 0x002fc600078e00ff */
[----:B------:R-:W-:Y:S02]  /*2bd0*/  SHFL.IDX PT, R32, R32, R13, 0x1c1f ;  /* 0x001c1f0d20207589 */ /* 0x000fe400000e0000 */
[----:B------:R-:W-:Y:S02]  /*2be0*/  SEL R9, R9, 0x5410, P2 ;  /* 0x0000541009097807 */ /* 0x000fe40001000000 */
[----:B------:R-:W1:Y:S04]  /*2bf0*/  SHFL.IDX PT, R43, R43, R14, 0x1c1f ;  /* 0x001c1f0e2b2b7589 */ /* 0x000e6800000e0000 */
[----:B------:R-:W-:Y:S04]  /*2c00*/  SHFL.IDX PT, R34, R34, R13, 0x1c1f ;  /* 0x001c1f0d22227589 */ /* 0x000fe800000e0000 */
[----:B------:R-:W4:Y:S01]  /*2c10*/  SHFL.IDX PT, R33, R33, R14, 0x1c1f ;  /* 0x001c1f0e21217589 */ /* 0x000f2200000e0000 */
[----:B--2---:R-:W-:-:S02]  /*2c20*/  PRMT R24, R28, R9, R15 ;  /* 0x000000091c187216 */ /* 0x004fc4000000000f */
[-C--:B------:R-:W-:Y:S02]  /*2c30*/  PRMT R25, R28, R10.reuse, R15 ;  /* 0x0000000a1c197216 */ /* 0x080fe4000000000f */
[CCC-:B---3--:R-:W-:Y:S02]  /*2c40*/  PRMT R26, R30.reuse, R9.reuse, R31.reuse ;  /* 0x000000091e1a7216 */ /* 0x1c8fe4000000001f */
[-C--:B------:R-:W-:Y:S02]  /*2c50*/  PRMT R27, R30, R10.reuse, R31 ;  /* 0x0000000a1e1b7216 */ /* 0x080fe4000000001f */
[CCC-:B-1----:R-:W-:Y:S02]  /*2c60*/  PRMT R36, R32.reuse, R9.reuse, R43.reuse ;  /* 0x0000000920247216 */ /* 0x1c2fe4000000002b */
[----:B------:R-:W-:Y:S02]  /*2c70*/  PRMT R37, R32, R10, R43 ;  /* 0x0000000a20257216 */ /* 0x000fe4000000002b */
[----:B----4-:R-:W-:-:S02]  /*2c80*/  PRMT R38, R34, R9, R33 ;  /* 0x0000000922267216 */ /* 0x010fc40000000021 */
[----:B------:R-:W-:Y:S01]  /*2c90*/  PRMT R39, R34, R10, R33 ;  /* 0x0000000a22277216 */ /* 0x000fe20000000021 */
[----:B------:R-:W-:Y:S06]  /*2ca0*/  @!P0 BRA `(.L_x_19) ;  /* 0x0000000000048947 */ /* 0x000fec0003800000 */
[----:B------:R-:W-:Y:S01]  /*2cb0*/  BPT.TRAP 0x1 ;  /* 0x000000040000795c */ /* 0x000fe20000300000 */
.L_x_19:
[----:B------:R-:W1:Y:S02]  /*2cc0*/  SYNCS.PHASECHK.TRANS64.TRYWAIT P1, [UR38+0x7008], R7 ;  /* 0x00700807ff0075a7 */ /* 0x000e640008020166 */
[----:B-1----:R-:W-:Y:S05]  /*2cd0*/  @!P1 BRA `(.L_x_20) ;  /* 0x0000006800349947 */ /* 0x002fea0003800000 */
.L_x_103:
[----:B------:R-:W-:Y:S01]  /*2ce0*/  UIADD3 UR6, UR12, 0x100, URZ ;  /* 0x000001000c067890 */ /* 0x000fe2000fffe03f */
[----:B------:R-:W-:Y:S01]  /*2cf0*/  WARPGROUP.ARRIVE ;  /* 0x00000000000079c5 */ /* 0x000fe20000000000 */
[----:B------:R-:W-:-:S07]  /*2d00*/  UMOV UR7, 0x80000020 ;  /* 0x8000002000077882 */ /* 0x000fce0000000000 */
[----:B------:R-:W-:Y:S01]  /*2d10*/  QGMMA.64x64x32.F32.E4M3.E4M3 R56, R24, gdesc[UR4], RZ, !UPT, gsb0 ;  /* 0x00e0000418387df3 */ /* 0x000fe2000c0008ff */
[----:B------:R-:W-:Y:S01]  /*2d20*/  UIADD3 UR6, UR12, 0x102, URZ ;  /* 0x000001020c067890 */ /* 0x000fe2000fffe03f */
[----:B------:R-:W-:Y:S01]  /*2d30*/  UMOV UR7, 0x80000020 ;  /* 0x8000002000077882 */ /* 0x000fe20000000000 */
[----:B------:R-:W-:Y:S02]  /*2d40*/  WARPGROUP.DEPBAR.LE gsb0, 0x0 ;  /* 0x00008000000079c5 */ /* 0x000fe40000010000 */
[----:B------:R-:W-:-:S06]  /*2d50*/  WARPGROUP.ARRIVE ;  /* 0x00000000000079c5 */ /* 0x000fcc0000000000 */
[----:B------:R-:W-:Y:S03]  /*2d60*/  QGMMA.64x64x32.F32.E4M3.E4M3 R56, R36, gdesc[UR4], R56, gsb0 ;  /* 0x00e0000424387df3 */ /* 0x000fe60008000838 */
[----:B------:R-:W-:Y:S02]  /*2d70*/  WARPGROUP.DEPBAR.LE gsb0, 0x0 ;  /* 0x00008000000079c5 */ /* 0x000fe40000010000 */
[----:B------:R-:W-:Y:S05]  /*2d80*/  @!P0 BRA `(.L_x_21) ;  /* 0x0000000000048947 */ /* 0x000fea0003800000 */
[----:B------:R-:W-:Y:S01]  /*2d90*/  BPT.TRAP 0x1 ;  /* 0x000000040000795c */ /* 0x000fe20000300000 */
.L_x_21:
[----:B------:R-:W-:Y:S01]  /*2da0*/  UISETP.EQ.AND UP0, UPT, UR36, URZ, !UP0 ;  /* 0x0000003f2400728c */ /* 0x000fe2000c702270 */
[----:B------:R-:W-:Y:S01]  /*2db0*/  IMAD.MOV.U32 R15, RZ, RZ, RZ ;  /* 0x000000ffff0f7224 */ /* 0x000fe200078e00ff */
[----:B------:R-:W-:Y:S02]  /*2dc0*/  UIADD3 UR6, UR38, 0x7028, URZ ;  /* 0x0000702826067890 */ /* 0x000fe4000fffe03f */
[----:B------:R-:W-:Y:S02]  /*2dd0*/  USEL UR7, URZ, 0x1, !UP0 ;  /* 0x000000013f077887 */ /* 0x000fe4000c000000 */
[----:B------:R-:W-:Y:S02]  /*2de0*/  UPRMT UR6, URZ, 0x654, UR6 ;  /* 0x000006543f067896 */ /* 0x000fe40008000006 */
[----:B------:R-:W-:-:S04]  /*2df0*/  USEL UR7, UR7, 0x2, UP1 ;  /* 0x0000000207077887 */ /* 0x000fc80008800000 */
[----:B------:R-:W-:-:S03]  /*2e00*/  UISETP.GT.U32.AND UP0, UPT, UR7, 0x1, UPT ;  /* 0x000000010700788c */ /* 0x000fc6000bf04070 */
[----:B------:R-:W-:Y:S03]  /*2e10*/  SYNCS.ARRIVE.TRANS64.RED.A1T0 RZ, [UR6], RZ ;  /* 0x000000ffffff79a7 */ /* 0x000fe60008100406 */
[----:B------:R-:W-:-:S13]  /*2e20*/  PLOP3.LUT P1, PT, PT, PT, UP0, 0x80, 0x0 ;  /* 0x000000000000781c */ /* 0x000fda0003f2f008 */
[----:B------:R-:W-:Y:S05]  /*2e30*/  @P1 BRA `(.L_x_22) ;  /* 0x0000000000041947 */ /* 0x000fea0003800000 */
[----:B------:R-:W-:Y:S01]  /*2e40*/  BPT.TRAP 0x1 ;  /* 0x000000040000795c */ /* 0x000fe20000300000 */
.L_x_22:
[C---:B------:R-:W-:Y:S01]  /*2e50*/  ISETP.GE.AND P3, PT, R4.reuse, 0x4, PT ;  /* 0x000000040400780c */ /* 0x040fe20003f66270 */
[----:B------:R-:W-:Y:S01]  /*2e60*/  UMOV UR13, 0x1 ;  /* 0x00000001000d7882 */ /* 0x000fe20000000000 */
[----:B------:R-:W-:Y:S01]  /*2e70*/  UMOV UR14, 0x2 ;  /* 0x00000002000e7882 */ /* 0x000fe20000000000 */
[----:B------:R-:W-:Y:S02]  /*2e80*/  VIADD R5, R5, 0x40 ;  /* 0x0000004005057836 */ /* 0x000fe40000000000 */
[----:B-1----:R-:W-:-:S08]  /*2e90*/  VIADD R7, R4, 0xfffffffe ;  /* 0xfffffffe04077836 */ /* 0x002fd00000000000 */
[----:B------:R-:W-:Y:S05]  /*2ea0*/  @!P3 BRA `(.L_x_23) ;  /* 0x0000001c00acb947 */ /* 0x000fea0003800000 */
[----:B------:R-:W-:Y:S01]  /*2eb0*/  VIADD R16, R4, 0xfffffffd ;  /* 0xfffffffd04107836 */ /* 0x000fe20000000000 */
[----:B------:R-:W-:Y:S01]  /*2ec0*/  UMOV UR14, 0x2 ;  /* 0x00000002000e7882 */ /* 0x000fe20000000000 */
[----:B------:R-:W-:Y:S01]  /*2ed0*/  IMAD.MOV.U32 R17, RZ, RZ, R6 ;  /* 0x000000ffff117224 */ /* 0x000fe200078e0006 */
[----:B------:R-:W-:Y:S01]  /*2ee0*/  UMOV UR13, 0x1 ;  /* 0x00000001000d7882 */ /* 0x000fe20000000000 */
[----:B------:R-:W-:Y:S01]  /*2ef0*/  IMAD.MOV.U32 R19, RZ, RZ, R8 ;  /* 0x000000ffff137224 */ /* 0x000fe200078e0008 */
[----:B------:R-:W-:Y:S01]  /*2f00*/  ULDC UR16, c[0x0][0x604] ;  /* 0x0001810000107ab9 */ /* 0x000fe20000000800 */
[----:B------:R-:W-:-:S07]  /*2f10*/  IMAD.MOV.U32 R15, RZ, RZ, RZ ;  /* 0x000000ffff0f7224 */ /* 0x000fce00078e00ff */
.L_x_34:
[----:B------:R-:W-:Y:S01]  /*2f20*/  PLOP3.LUT P4, PT, PT, PT, UP1, 0x80, 0x0 ;  /* 0x000000000000781c */ /* 0x000fe20003f8f018 */
[----:B------:R-:W-:-:S12]  /*2f30*/  IMAD.MOV.U32 R7, RZ, RZ, R16 ;  /* 0x000000ffff077224 */ /* 0x000fd800078e0010 */
[----:B------:R-:W-:Y:S05]  /*2f40*/  @!P4 BRA `(.L_x_24) ;  /* 0x000000000004c947 */ /* 0x000fea0003800000 */
[----:B------:R-:W-:Y:S01]  /*2f50*/  BPT.TRAP 0x1 ;  /* 0x000000040000795c */ /* 0x000fe20000300000 */
.L_x_24:
[----:B------:R-:W-:Y:S01]  /*2f60*/  ULEA UR6, UR14, UR38, 0x3 ;  /* 0x000000260e067291 */ /* 0x000fe2000f8e183f */
[----:B------:R-:W-:-:S08]  /*2f70*/  SHF.L.U32 R4, R15, 0x1f, RZ ;  /* 0x0000001f0f047819 */ /* 0x000fd000000006ff */
[----:B------:R-:W1:Y:S02]  /*2f80*/  SYNCS.PHASECHK.TRANS64.TRYWAIT P3, [UR6+0x7000], R4 ;  /* 0x00700004ff0075a7 */ /* 0x000e640008060146 */
[----:B-1----:R-:W-:Y:S05]  /*2f90*/  @!P3 BRA `(.L_x_25) ;  /* 0x00000064009cb947 */ /* 0x002fea0003800000 */
.L_x_104:
[----:B------:R-:W-:Y:S01]  /*2fa0*/  ULEA UR6, UR14, UR12, 0x8 ;  /* 0x0000000c0e067291 */ /* 0x000fe2000f8e403f */
[----:B------:R-:W-:Y:S01]  /*2fb0*/  WARPGROUP.ARRIVE ;  /* 0x00000000000079c5 */ /* 0x000fe20000000000 */
[----:B------:R-:W-:Y:S01]  /*2fc0*/  UMOV UR7, 0x80000020 ;  /* 0x8000002000077882 */ /* 0x000fe20000000000 */
[----:B------:R-:W-:Y:S01]  /*2fd0*/  UMOV UR11, 0x80000020 ;  /* 0x80000020000b7882 */ /* 0x000fe20000000000 */
[----:B------:R-:W-:Y:S02]  /*2fe0*/  UIADD3 UR10, UR6, 0x2, URZ ;  /* 0x00000002060a7890 */ /* 0x000fe4000fffe03f */
[----:B------:R-:W-:-:S03]  /*2ff0*/  UIADD3 UR14, UR14, 0x1, URZ ;  /* 0x000000010e0e7890 */ /* 0x000fc6000fffe03f */
[----:B------:R-:W-:Y:S01]  /*3000*/  QGMMA.64x64x32.F32.E4M3.E4M3 R24, gdesc[UR4], RZ, !UPT, gsb0 ;  /* 0x00e00000041879f3 */ /* 0x000fe2000c0008ff */
[----:B------:R-:W-:-:S04]  /*3010*/  UISETP.NE.AND UP0, UPT, UR14, 0x5, UPT ;  /* 0x000000050e00788c */ /* 0x000fc8000bf05270 */
[----:B------:R-:W-:Y:S02]  /*3020*/  USEL UR6, URZ, 0x1, UP0 ;  /* 0x000000013f067887 */ /* 0x000fe40008000000 */
[----:B------:R-:W-:-:S04]  /*3030*/  USEL UR14, UR14, URZ, UP0 ;  /* 0x0000003f0e0e7287 */ /* 0x000fc80008000000 */
[----:B-1----:R-:W-:Y:S01]  /*3040*/  LOP3.LUT R4, R15, UR6, RZ, 0x3c, !PT ;  /* 0x000000060f047c12 */ /* 0x002fe2000f8e3cff */
[----:B------:R-:W-:Y:S02]  /*3050*/  WARPGROUP.DEPBAR.LE gsb0, 0x0 ;  /* 0x00008000000079c5 */ /* 0x000fe40000010000 */
[----:B------:R-:W-:-:S06]  /*3060*/  WARPGROUP.ARRIVE ;  /* 0x00000000000079c5 */ /* 0x000fcc0000000000 */
[----:B------:R-:W-:Y:S03]  /*3070*/  QGMMA.64x64x32.F32.E4M3.E4M3 R24, gdesc[UR8], R24, gsb0 ;  /* 0x00e00000081879f3 */ /* 0x000fe60008000818 */
[----:B------:R-:W-:Y:S02]  /*3080*/  WARPGROUP.DEPBAR.LE gsb0, 0x0 ;  /* 0x00008000000079c5 */ /* 0x000fe40000010000 */
[----:B------:R-:W-:Y:S05]  /*3090*/  @!P4 BRA `(.L_x_26) ;  /* 0x000000000004c947 */ /* 0x000fea0003800000 */
[----:B------:R-:W-:Y:S01]  /*30a0*/  BPT.TRAP 0x1 ;  /* 0x000000040000795c */ /* 0x000fe20000300000 */
.L_x_26:
[----:B------:R-:W-:Y:S01]  /*30b0*/  FMNMX R6, R24, R17, !PT ;  /* 0x0000001118067209 */ /* 0x000fe20007800000 */
[----:B------:R-:W-:Y:S01]  /*30c0*/  ULEA UR6, UR14, UR38, 0x3 ;  /* 0x000000260e067291 */ /* 0x000fe2000f8e183f */
[----:B------:R-:W-:Y:S02]  /*30d0*/  FMNMX R16, R26, R19, !PT ;  /* 0x000000131a107209 */ /* 0x000fe40007800000 */
[----:B------:R-:W-:Y:S02]  /*30e0*/  FMNMX R13, R25, R6, !PT ;  /* 0x00000006190d7209 */ /* 0x000fe40007800000 */
[----:B------:R-:W-:Y:S02]  /*30f0*/  FMNMX R21, R27, R16, !PT ;  /* 0x000000101b157209 */ /* 0x000fe40007800000 */
[----:B------:R-:W-:-:S04]  /*3100*/  FMNMX R6, R28, R13, !PT ;  /* 0x0000000d1c067209 */ /* 0x000fc80007800000 */
        /* <DEDUP_REMOVED lines=12> */
[----:B------:R-:W-:-:S05]  /*31d0*/  FMNMX R8, R53, R6, !PT ;  /* 0x0000000635087209 */ /* 0x000fca0007800000 */
[----:B------:R-:W1:Y:S02]  /*31e0*/  SHFL.BFLY PT, R13, R8, 0x1, 0x1f ;  /* 0x0c201f00080d7f89 */ /* 0x000e6400000e0000 */
[----:B-1----:R-:W-:Y:S02]  /*31f0*/  FMNMX R13, R8, R13, !PT ;  /* 0x0000000d080d7209 */ /* 0x002fe40007800000 */
[----:B------:R-:W-:-:S03]  /*3200*/  FMNMX R8, R30, R21, !PT ;  /* 0x000000151e087209 */ /* 0x000fc60007800000 */
[----:B------:R-:W1:Y:S02]  /*3210*/  SHFL.BFLY PT, R6, R13, 0x2, 0x1f ;  /* 0x0c401f000d067f89 */ /* 0x000e6400000e0000 */
[----:B-1----:R-:W-:Y:S02]  /*3220*/  FMNMX R6, R13, R6, !PT ;  /* 0x000000060d067209 */ /* 0x002fe40007800000 */
[----:B------:R-:W-:Y:S02]  /*3230*/  FMNMX R13, R31, R8, !PT ;  /* 0x000000081f0d7209 */ /* 0x000fe40007800000 */
[----:B------:R-:W-:Y:S02]  /*3240*/  FSETP.NEU.AND P3, PT, R6, -INF , PT ;  /* 0xff8000000600780b */ /* 0x000fe40003f6d000 */
[----:B------:R-:W-:Y:S02]  /*3250*/  FMNMX R8, R34, R13, !PT ;  /* 0x0000000d22087209 */ /* 0x000fe40007800000 */
[----:B------:R-:W-:-:S02]  /*3260*/  FSEL R14, R6, RZ, P3 ;  /* 0x000000ff060e7208 */ /* 0x000fc40001800000 */
[----:B------:R-:W-:-:S03]  /*3270*/  FMNMX R13, R35, R8, !PT ;  /* 0x00000008230d7209 */ /* 0x000fc60007800000 */
[----:B------:R-:W-:Y:S01]  /*3280*/  FMUL R15, R14, UR16 ;  /* 0x000000100e0f7c20 */ /* 0x000fe20008400000 */
[----:B------:R-:W-:Y:S01]  /*3290*/  FMNMX R8, R38, R13, !PT ;  /* 0x0000000d26087209 */ /* 0x000fe20007800000 */
[----:B------:R-:W-:-:S02]  /*32a0*/  FADD R14, -R14, R17 ;  /* 0x000000110e0e7221 */ /* 0x000fc40000000100 */
[--C-:B------:R-:W-:Y:S01]  /*32b0*/  FFMA R28, R28, UR16, -R15.reuse ;  /* 0x000000101c1c7c23 */ /* 0x100fe2000800080f */
[----:B------:R-:W-:-:S01]  /*32c0*/  FFMA R24, R24, UR16, -R15 ;  /* 0x0000001018187c23 */ /* 0x000fc2000800080f */
[--C-:B------:R-:W-:Y:S01]  /*32d0*/  FFMA R29, R29, UR16, -R15.reuse ;  /* 0x000000101d1d7c23 */ /* 0x100fe2000800080f */
[----:B------:R-:W-:-:S01]  /*32e0*/  FFMA R25, R25, UR16, -R15 ;  /* 0x0000001019197c23 */ /* 0x000fc2000800080f */
[----:B------:R-:W-:Y:S01]  /*32f0*/  FMNMX R13, R39, R8, !PT ;  /* 0x00000008270d7209 */ /* 0x000fe20007800000 */
[----:B------:R-:W-:-:S01]  /*3300*/  FFMA R36, R36, UR16, -R15 ;  /* 0x0000001024247c23 */ /* 0x000fc2000800080f */
[----:B------:R-:W-:Y:S01]  /*3310*/  FSETP.GEU.AND P3, PT, R28, -126, PT ;  /* 0xc2fc00001c00780b */ /* 0x000fe20003f6e000 */
[----:B------:R-:W-:-:S01]  /*3320*/  FFMA R32, R32, UR16, -R15 ;  /* 0x0000001020207c23 */ /* 0x000fc2000800080f */
[----:B------:R-:W-:Y:S01]  /*3330*/  FSETP.GEU.AND P5, PT, R24, -126, PT ;  /* 0xc2fc00001800780b */ /* 0x000fe20003fae000 */
[----:B------:R-:W-:-:S01]  /*3340*/  FFMA R37, R37, UR16, -R15 ;  /* 0x0000001025257c23 */ /* 0x000fc2000800080f */
[----:B------:R-:W-:Y:S01]  /*3350*/  FSETP.GEU.AND P4, PT, R29, -126, PT ;  /* 0xc2fc00001d00780b */ /* 0x000fe20003f8e000 */
[----:B------:R-:W-:-:S01]  /*3360*/  FFMA R33, R33, UR16, -R15 ;  /* 0x0000001021217c23 */ /* 0x000fc2000800080f */
[----:B------:R-:W-:Y:S01]  /*3370*/  FSETP.GEU.AND P6, PT, R25, -126, PT ;  /* 0xc2fc00001900780b */ /* 0x000fe20003fce000 */
[----:B------:R-:W-:-:S01]  /*3380*/  FFMA R44, R44, UR16, -R15 ;  /* 0x000000102c2c7c23 */ /* 0x000fc2000800080f */
[----:B------:R-:W-:Y:S01]  /*3390*/  FMNMX R8, R42, R13, !PT ;  /* 0x0000000d2a087209 */ /* 0x000fe20007800000 */
[----:B------:R-:W-:-:S01]  /*33a0*/  FFMA R40, R40, UR16, -R15 ;  /* 0x0000001028287c23 */ /* 0x000fc2000800080f */
[--C-:B------:R-:W-:Y:S01]  /*33b0*/  FFMA R45, R45, UR16, -R15.reuse ;  /* 0x000000102d2d7c23 */ /* 0x100fe2000800080f */
[----:B------:R-:W-:-:S01]  /*33c0*/  FFMA R41, R41, UR16, -R15 ;  /* 0x0000001029297c23 */ /* 0x000fc2000800080f */
[----:B------:R-:W-:Y:S01]  /*33d0*/  FMNMX R13, R43, R8, !PT ;  /* 0x000000082b0d7209 */ /* 0x000fe20007800000 */
[----:B------:R-:W-:Y:S01]  /*33e0*/  @!P3 FMUL R28, R28, 0.5 ;  /* 0x3f0000001c1cb820 */ /* 0x000fe20000400000 */
[--C-:B------:R-:W-:Y:S01]  /*33f0*/  FFMA R52, R52, UR16, -R15.reuse ;  /* 0x0000001034347c23 */ /* 0x100fe2000800080f */
[----:B------:R-:W-:Y:S01]  /*3400*/  @!P5 FMUL R24, R24, 0.5 ;  /* 0x3f0000001818d820 */ /* 0x000fe20000400000 */
[----:B------:R-:W-:Y:S01]  /*3410*/  FMNMX R8, R46, R13, !PT ;  /* 0x0000000d2e087209 */ /* 0x000fe20007800000 */
[----:B------:R-:W-:Y:S01]  /*3420*/  @!P4 FMUL R29, R29, 0.5 ;  /* 0x3f0000001d1dc820 */ /* 0x000fe20000400000 */
[--C-:B------:R-:W-:Y:S01]  /*3430*/  FFMA R48, R48, UR16, -R15.reuse ;  /* 0x0000001030307c23 */ /* 0x100fe2000800080f */
[----:B------:R-:W1:Y:S01]  /*3440*/  MUFU.EX2 R28, R28 ;  /* 0x0000001c001c7308 */ /* 0x000e620000000800 */
[----:B------:R-:W-:Y:S01]  /*3450*/  @!P6 FMUL R25, R25, 0.5 ;  /* 0x3f0000001919e820 */ /* 0x000fe20000400000 */
[----:B------:R-:W-:Y:S01]  /*3460*/  FMNMX R13, R47, R8, !PT ;  /* 0x000000082f0d7209 */ /* 0x000fe20007800000 */
[----:B------:R-:W-:-:S01]  /*3470*/  FFMA R49, R49, UR16, -R15 ;  /* 0x0000001031317c23 */ /* 0x000fc2000800080f */
[----:B------:R-:W-:Y:S01]  /*3480*/  FFMA R53, R53, UR16, -R15 ;  /* 0x0000001035357c23 */ /* 0x000fe2000800080f */
[----:B------:R-:W-:Y:S01]  /*3490*/  FMUL R14, R14, UR16 ;  /* 0x000000100e0e7c20 */ /* 0x000fe20008400000 */
[----:B------:R-:W-:-:S02]  /*34a0*/  FMNMX R8, R50, R13, !PT ;  /* 0x0000000d32087209 */ /* 0x000fc40007800000 */
[----:B------:R-:W2:Y:S02]  /*34b0*/  MUFU.EX2 R24, R24 ;  /* 0x0000001800187308 */ /* 0x000ea40000000800 */
[----:B------:R-:W-:-:S04]  /*34c0*/  FMNMX R13, R51, R8, !PT ;  /* 0x00000008330d7209 */ /* 0x000fc80007800000 */
[----:B------:R-:W-:Y:S02]  /*34d0*/  FMNMX R8, R54, R13, !PT ;  /* 0x0000000d36087209 */ /* 0x000fe40007800000 */
[----:B------:R-:W3:Y:S01]  /*34e0*/  MUFU.EX2 R29, R29 ;  /* 0x0000001d001d7308 */ /* 0x000ee20000000800 */
[----:B-1----:R-:W-:Y:S01]  /*34f0*/  @!P3 FMUL R28, R28, R28 ;  /* 0x0000001c1c1cb220 */ /* 0x002fe20000400000 */
[----:B------:R-:W-:Y:S02]  /*3500*/  FSETP.GEU.AND P3, PT, R36, -126, PT ;  /* 0xc2fc00002400780b */ /* 0x000fe40003f6e000 */
[----:B------:R-:W-:-:S04]  /*3510*/  FMNMX R8, R55, R8, !PT ;  /* 0x0000000837087209 */ /* 0x000fc80007800000 */
[----:B------:R-:W1:Y:S01]  /*3520*/  MUFU.EX2 R25, R25 ;  /* 0x0000001900197308 */ /* 0x000e620000000800 */
[----:B--2---:R-:W-:Y:S01]  /*3530*/  @!P5 FMUL R24, R24, R24 ;  /* 0x000000181818d220 */ /* 0x004fe20000400000 */
[----:B------:R-:W-:Y:S01]  /*3540*/  FSETP.GEU.AND P5, PT, R32, -126, PT ;  /* 0xc2fc00002000780b */ /* 0x000fe20003fae000 */
[----:B------:R-:W2:Y:S04]  /*3550*/  SHFL.BFLY PT, R21, R8, 0x1, 0x1f ;  /* 0x0c201f0008157f89 */ /* 0x000ea800000e0000 */
[----:B------:R-:W-:Y:S01]  /*3560*/  @!P3 FMUL R36, R36, 0.5 ;  /* 0x3f0000002424b820 */ /* 0x000fe20000400000 */
[----:B---3--:R-:W-:Y:S01]  /*3570*/  @!P4 FMUL R29, R29, R29 ;  /* 0x0000001d1d1dc220 */ /* 0x008fe20000400000 */
[----:B------:R-:W-:-:S04]  /*3580*/  FSETP.GEU.AND P4, PT, R37, -126, PT ;  /* 0xc2fc00002500780b */ /* 0x000fc80003f8e000 */
[----:B------:R-:W3:Y:S02]  /*3590*/  MUFU.EX2 R36, R36 ;  /* 0x0000002400247308 */ /* 0x000ee40000000800 */
[----:B------:R-:W-:Y:S01]  /*35a0*/  @!P5 FMUL R32, R32, 0.5 ;  /* 0x3f0000002020d820 */ /* 0x000fe20000400000 */
[----:B-1----:R-:W-:Y:S01]  /*35b0*/  @!P6 FMUL R25, R25, R25 ;  /* 0x000000191919e220 */ /* 0x002fe20000400000 */
[----:B------:R-:W-:-:S04]  /*35c0*/  FSETP.GEU.AND P6, PT, R33, -126, PT ;  /* 0xc2fc00002100780b */ /* 0x000fc80003fce000 */
[----:B------:R-:W1:Y:S01]  /*35d0*/  MUFU.EX2 R32, R32 ;  /* 0x0000002000207308 */ /* 0x000e620000000800 */
[----:B------:R-:W-:Y:S01]  /*35e0*/  @!P4 FMUL R37, R37, 0.5 ;  /* 0x3f0000002525c820 */ /* 0x000fe20000400000 */
[----:B--2---:R-:W-:-:S06]  /*35f0*/  FMNMX R8, R8, R21, !PT ;  /* 0x0000001508087209 */ /* 0x004fcc0007800000 */
[----:B------:R-:W2:Y:S01]  /*3600*/  MUFU.EX2 R37, R37 ;  /* 0x0000002500257308 */ /* 0x000ea20000000800 */
[----:B---3--:R-:W-:Y:S01]  /*3610*/  @!P3 FMUL R36, R36, R36 ;  /* 0x000000242424b220 */ /* 0x008fe20000400000 */
[----:B------:R-:W-:Y:S01]  /*3620*/  FSETP.GEU.AND P3, PT, R44, -126, PT ;  /* 0xc2fc00002c00780b */ /* 0x000fe20003f6e000 */
[----:B------:R-:W-:Y:S01]  /*3630*/  @!P6 FMUL R33, R33, 0.5 ;  /* 0x3f0000002121e820 */ /* 0x000fe20000400000 */
[----:B------:R-:W3:Y:S05]  /*3640*/  SHFL.BFLY PT, R23, R8, 0x2, 0x1f ;  /* 0x0c401f0008177f89 */ /* 0x000eea00000e0000 */
[----:B------:R-:W4:Y:S01]  /*3650*/  MUFU.EX2 R33, R33 ;  /* 0x0000002100217308 */ /* 0x000f220000000800 */
[----:B-1----:R-:W-:Y:S01]  /*3660*/  @!P5 FMUL R32, R32, R32 ;  /* 0x000000202020d220 */ /* 0x002fe20000400000 */
[----:B------:R-:W-:-:S04]  /*3670*/  FSETP.GEU.AND P5, PT, R40, -126, PT ;  /* 0xc2fc00002800780b */ /* 0x000fc80003fae000 */
[----:B------:R-:W-:Y:S01]  /*3680*/  @!P3 FMUL R44, R44, 0.5 ;  /* 0x3f0000002c2cb820 */ /* 0x000fe20000400000 */
[----:B--2---:R-:W-:Y:S01]  /*3690*/  @!P4 FMUL R37, R37, R37 ;  /* 0x000000252525c220 */ /* 0x004fe20000400000 */
[----:B------:R-:W-:Y:S02]  /*36a0*/  FSETP.GEU.AND P4, PT, R45, -126, PT ;  /* 0xc2fc00002d00780b */ /* 0x000fe40003f8e000 */
[----:B------:R-:W1:Y:S05]  /*36b0*/  MUFU.EX2 R21, R44 ;  /* 0x0000002c00157308 */ /* 0x000e6a0000000800 */
[----:B------:R-:W-:Y:S01]  /*36c0*/  @!P5 FMUL R40, R40, 0.5 ;  /* 0x3f0000002828d820 */ /* 0x000fe20000400000 */
[----:B----4-:R-:W-:Y:S01]  /*36d0*/  @!P6 FMUL R33, R33, R33 ;  /* 0x000000212121e220 */ /* 0x010fe20000400000 */
[----:B------:R-:W-:-:S02]  /*36e0*/  FSETP.GEU.AND P6, PT, R41, -126, PT ;  /* 0xc2fc00002900780b */ /* 0x000fc40003fce000 */
[----:B------:R-:W2:Y:S01]  /*36f0*/  MUFU.EX2 R13, R40 ;  /* 0x00000028000d7308 */ /* 0x000ea20000000800 */
[----:B---3--:R-:W-:Y:S01]  /*3700*/  FMNMX R8, R8, R23, !PT ;  /* 0x0000001708087209 */ /* 0x008fe20007800000 */
[----:B------:R-:W-:-:S06]  /*3710*/  @!P4 FMUL R45, R45, 0.5 ;  /* 0x3f0000002d2dc820 */ /* 0x000fcc0000400000 */
[----:B------:R-:W3:Y:S01]  /*3720*/  MUFU.EX2 R18, R45 ;  /* 0x0000002d00127308 */ /* 0x000ee20000000800 */
[----:B-1----:R-:W-:Y:S01]  /*3730*/  @!P3 FMUL R21, R21, R21 ;  /* 0x000000151515b220 */ /* 0x002fe20000400000 */
[----:B------:R-:W-:Y:S01]  /*3740*/  FSETP.GEU.AND P3, PT, R52, -126, PT ;  /* 0xc2fc00003400780b */ /* 0x000fe20003f6e000 */
[----:B------:R-:W-:-:S05]  /*3750*/  @!P6 FMUL R41, R41, 0.5 ;  /* 0x3f0000002929e820 */ /* 0x000fca0000400000 */
[----:B------:R-:W1:Y:S01]  /*3760*/  MUFU.EX2 R16, R41 ;  /* 0x0000002900107308 */ /* 0x000e620000000800 */
[----:B--2---:R-:W-:Y:S01]  /*3770*/  @!P5 FMUL R13, R13, R13 ;  /* 0x0000000d0d0dd220 */ /* 0x004fe20000400000 */
[----:B------:R-:W-:-:S03]  /*3780*/  FSETP.GEU.AND P5, PT, R48, -126, PT ;  /* 0xc2fc00003000780b */ /* 0x000fc60003fae000 */
[----:B------:R-:W-:Y:S01]  /*3790*/  FADD R17, R24, R13 ;  /* 0x0000000d18117221 */ /* 0x000fe20000000000 */
[----:B------:R-:W-:Y:S01]  /*37a0*/  F2FP.SATFINITE.E4M3.F32.PACK_AB_MERGE_C R13, RZ, R13, RZ ;  /* 0x0000000dff0d723e */ /* 0x000fe200048070ff */
[----:B------:R-:W-:Y:S01]  /*37b0*/  @!P3 FMUL R52, R52, 0.5 ;  /* 0x3f0000003434b820 */ /* 0x000fe20000400000 */
[----:B------:R-:W-:Y:S01]  /*37c0*/  F2FP.SATFINITE.E4M3.F32.PACK_AB_MERGE_C R24, RZ, R24, RZ ;  /* 0x00000018ff18723e */ /* 0x000fe200048070ff */
[----:B---3--:R-:W-:Y:S01]  /*37d0*/  @!P4 FMUL R18, R18, R18 ;  /* 0x000000121212c220 */ /* 0x008fe20000400000 */
[C---:B------:R-:W-:Y:S01]  /*37e0*/  FSETP.NEU.AND P4, PT, R8.reuse, -INF , PT ;  /* 0xff8000000800780b */ /* 0x040fe20003f8d000 */
[----:B------:R-:W2:Y:S01]  /*37f0*/  MUFU.EX2 R23, R52 ;  /* 0x0000003400177308 */ /* 0x000ea20000000800 */
[----:B------:R-:W-:Y:S02]  /*3800*/  LOP3.LUT R13, R13, 0xff, RZ, 0xc0, !PT ;  /* 0x000000ff0d0d7812 */ /* 0x000fe400078ec0ff */
[----:B------:R-:W-:Y:S01]  /*3810*/  FSEL R40, R8, RZ, P4 ;  /* 0x000000ff08287208 */ /* 0x000fe20002000000 */
[----:B------:R-:W-:Y:S01]  /*3820*/  @!P5 FMUL R48, R48, 0.5 ;  /* 0x3f0000003030d820 */ /* 0x000fe20000400000 */
[----:B------:R-:W-:Y:S01]  /*3830*/  FSETP.GEU.AND P4, PT, R53, -126, PT ;  /* 0xc2fc00003500780b */ /* 0x000fe20003f8e000 */
[----:B-1----:R-:W-:Y:S01]  /*3840*/  @!P6 FMUL R16, R16, R16 ;  /* 0x000000101010e220 */ /* 0x002fe20000400000 */
[----:B------:R-:W-:Y:S01]  /*3850*/  FSETP.GEU.AND P6, PT, R49, -126, PT ;  /* 0xc2fc00003100780b */ /* 0x000fe20003fce000 */
[C---:B------:R-:W-:Y:S01]  /*3860*/  FMUL R41, R40.reuse, UR16 ;  /* 0x0000001028297c20 */ /* 0x040fe20008400000 */
[----:B------:R-:W1:Y:S01]  /*3870*/  MUFU.EX2 R15, R48 ;  /* 0x00000030000f7308 */ /* 0x000e620000000800 */
[----:B------:R-:W-:-:S01]  /*3880*/  FADD R40, -R40, R19 ;  /* 0x0000001328287221 */ /* 0x000fc20000000100 */
[----:B------:R-:W-:Y:S01]  /*3890*/  FADD R19, R25, R16 ;  /* 0x0000001019137221 */ /* 0x000fe20000000000 */
[----:B------:R-:W-:-:S01]  /*38a0*/  FFMA R30, R30, UR16, -R41 ;  /* 0x000000101e1e7c23 */ /* 0x000fc20008000829 */
[--C-:B------:R-:W-:Y:S01]  /*38b0*/  FFMA R26, R26, UR16, -R41.reuse ;  /* 0x000000101a1a7c23 */ /* 0x100fe20008000829 */
[----:B------:R-:W-:-:S01]  /*38c0*/  FFMA R27, R27, UR16, -R41 ;  /* 0x000000101b1b7c23 */ /* 0x000fc20008000829 */
[--C-:B------:R-:W-:Y:S01]  /*38d0*/  FFMA R31, R31, UR16, -R41.reuse ;  /* 0x000000101f1f7c23 */ /* 0x100fe20008000829 */
[----:B------:R-:W-:-:S01]  /*38e0*/  FFMA R38, R38, UR16, -R41 ;  /* 0x0000001026267c23 */ /* 0x000fc20008000829 */
[----:B--2---:R-:W-:Y:S01]  /*38f0*/  @!P3 FMUL R23, R23, R23 ;  /* 0x000000171717b220 */ /* 0x004fe20000400000 */
[----:B------:R-:W-:Y:S01]  /*3900*/  FSETP.GEU.AND P3, PT, R30, -126, PT ;  /* 0xc2fc00001e00780b */ /* 0x000fe20003f6e000 */
[----:B------:R-:W-:Y:S01]  /*3910*/  @!P4 FMUL R53, R53, 0.5 ;  /* 0x3f0000003535c820 */ /* 0x000fe20000400000 */
[----:B------:R-:W-:Y:S01]  /*3920*/  @!P6 FMUL R49, R49, 0.5 ;  /* 0x3f0000003131e820 */ /* 0x000fe20000400000 */
[--C-:B------:R-:W-:Y:S01]  /*3930*/  FFMA R34, R34, UR16, -R41.reuse ;  /* 0x0000001022227c23 */ /* 0x100fe20008000829 */
[----:B------:R-:W-:-:S01]  /*3940*/  FFMA R51, R51, UR16, -R41 ;  /* 0x0000001033337c23 */ /* 0x000fc20008000829 */
[----:B------:R-:W2:Y:S01]  /*3950*/  MUFU.EX2 R22, R53 ;  /* 0x0000003500167308 */ /* 0x000ea20000000800 */
[----:B------:R-:W-:-:S01]  /*3960*/  FFMA R55, R55, UR16, -R41 ;  /* 0x0000001037377c23 */ /* 0x000fc20008000829 */
[----:B------:R-:W-:Y:S01]  /*3970*/  F2FP.SATFINITE.E4M3.F32.PACK_AB_MERGE_C R16, RZ, R16, RZ ;  /* 0x00000010ff10723e */ /* 0x000fe200048070ff */
[----:B-1----:R-:W-:Y:S01]  /*3980*/  @!P5 FMUL R15, R15, R15 ;  /* 0x0000000f0f0fd220 */ /* 0x002fe20000400000 */
[----:B------:R-:W-:Y:S01]  /*3990*/  FSETP.GEU.AND P5, PT, R26, -126, PT ;  /* 0xc2fc00001a00780b */ /* 0x000fe20003fae000 */
[----:B------:R-:W-:Y:S01]  /*39a0*/  FMUL R40, R40, UR16 ;  /* 0x0000001028287c20 */ /* 0x000fe20008400000 */
[----:B------:R-:W-:-:S02]  /*39b0*/  LOP3.LUT R16, R16, 0xffff, RZ, 0xc0, !PT ;  /* 0x0000ffff10107812 */ /* 0x000fc400078ec0ff */
[----:B------:R-:W1:Y:S01]  /*39c0*/  MUFU.EX2 R20, R49 ;  /* 0x0000003100147308 */ /* 0x000e620000000800 */
[----:B------:R-:W-:Y:S01]  /*39d0*/  @!P3 FMUL R30, R30, 0.5 ;  /* 0x3f0000001e1eb820 */ /* 0x000fe20000400000 */
[----:B------:R-:W-:Y:S02]  /*39e0*/  F2FP.SATFINITE.E4M3.F32.PACK_AB_MERGE_C R25, RZ, R25, RZ ;  /* 0x00000019ff19723e */ /* 0x000fe400048070ff */
[----:B------:R-:W-:Y:S02]  /*39f0*/  LOP3.LUT R24, R24, 0xff, RZ, 0xc0, !PT ;  /* 0x000000ff18187812 */ /* 0x000fe400078ec0ff */
[----:B------:R-:W-:Y:S02]  /*3a00*/  LOP3.LUT R25, R25, 0xffff, RZ, 0xc0, !PT ;  /* 0x0000ffff19197812 */ /* 0x000fe400078ec0ff */
[----:B------:R3:W4:Y:S01]  /*3a10*/  MUFU.EX2 R48, R30 ;  /* 0x0000001e00307308 */ /* 0x0007220000000800 */
[----:B------:R-:W-:Y:S01]  /*3a20*/  @!P5 FMUL R26, R26, 0.5 ;  /* 0x3f0000001a1ad820 */ /* 0x000fe20000400000 */
[----:B--2---:R-:W-:Y:S01]  /*3a30*/  @!P4 FMUL R22, R22, R22 ;  /* 0x000000161616c220 */ /* 0x004fe20000400000 */
[----:B------:R-:W-:-:S02]  /*3a40*/  FSETP.GEU.AND P4, PT, R31, -126, PT ;  /* 0xc2fc00001f00780b */ /* 0x000fc40003f8e000 */
[----:B------:R-:W-:-:S03]  /*3a50*/  PRMT R24, R25, 0x7604, R24 ;  /* 0x0000760419187816 */ /* 0x000fc60000000018 */
[----:B------:R2:W5:Y:S01]  /*3a60*/  MUFU.EX2 R44, R26 ;  /* 0x0000001a002c7308 */ /* 0x0005620000000800 */
[----:B-1----:R-:W-:Y:S01]  /*3a70*/  @!P6 FMUL R20, R20, R20 ;  /* 0x000000141414e220 */ /* 0x002fe20000400000 */
[----:B------:R-:W-:Y:S01]  /*3a80*/  FSETP.GEU.AND P6, PT, R27, -126, PT ;  /* 0xc2fc00001b00780b */ /* 0x000fe20003fce000 */
[----:B---3--:R-:W-:-:S05]  /*3a90*/  FFMA R30, R42, UR16, -R41 ;  /* 0x000000102a1e7c23 */ /* 0x008fca0008000829 */
[----:B------:R-:W-:Y:S01]  /*3aa0*/  @!P4 FMUL R31, R31, 0.5 ;  /* 0x3f0000001f1fc820 */ /* 0x000fe20000400000 */
[----:B----4-:R-:W-:Y:S01]  /*3ab0*/  @!P3 FMUL R48, R48, R48 ;  /* 0x000000303030b220 */ /* 0x010fe20000400000 */
[----:B------:R-:W-:Y:S01]  /*3ac0*/  FSETP.GEU.AND P3, PT, R38, -126, PT ;  /* 0xc2fc00002600780b */ /* 0x000fe20003f6e000 */
[----:B--2---:R-:W-:-:S01]  /*3ad0*/  FFMA R26, R35, UR16, -R41 ;  /* 0x00000010231a7c23 */ /* 0x004fc20008000829 */
[----:B------:R1:W2:Y:S03]  /*3ae0*/  MUFU.EX2 R49, R31 ;  /* 0x0000001f00317308 */ /* 0x0002a60000000800 */
[----:B------:R-:W-:Y:S01]  /*3af0*/  @!P6 FMUL R27, R27, 0.5 ;  /* 0x3f0000001b1be820 */ /* 0x000fe20000400000 */
[----:B-----5:R-:W-:Y:S01]  /*3b00*/  @!P5 FMUL R44, R44, R44 ;  /* 0x0000002c2c2cd220 */ /* 0x020fe20000400000 */
[----:B------:R-:W-:-:S03]  /*3b10*/  FSETP.GEU.AND P5, PT, R34, -126, PT ;  /* 0xc2fc00002200780b */ /* 0x000fc60003fae000 */
[----:B------:R3:W4:Y:S01]  /*3b20*/  MUFU.EX2 R45, R27 ;  /* 0x0000001b002d7308 */ /* 0x0007220000000800 */
[----:B-1----:R-:W-:-:S02]  /*3b30*/  FFMA R31, R43, UR16, -R41 ;  /* 0x000000102b1f7c23 */ /* 0x002fc40008000829 */
[----:B------:R-:W-:-:S05]  /*3b40*/  @!P3 FMUL R38, R38, 0.5 ;  /* 0x3f0000002626b820 */ /* 0x000fca0000400000 */
[----:B------:R1:W5:Y:S01]  /*3b50*/  MUFU.EX2 R52, R38 ;  /* 0x0000002600347308 */ /* 0x0003620000000800 */
[----:B---3--:R-:W-:-:S01]  /*3b60*/  FFMA R27, R39, UR16, -R41 ;  /* 0x00000010271b7c23 */ /* 0x008fc20008000829 */
[----:B--2---:R-:W-:Y:S01]  /*3b70*/  @!P4 FMUL R49, R49, R49 ;  /* 0x000000313131c220 */ /* 0x004fe20000400000 */
[----:B------:R-:W-:-:S03]  /*3b80*/  @!P5 FMUL R34, R34, 0.5 ;  /* 0x3f0000002222d820 */ /* 0x000fc60000400000 */
[----:B------:R-:W-:Y:S02]  /*3b90*/  FSETP.GEU.AND P4, PT, R27, -126, PT ;  /* 0xc2fc00001b00780b */ /* 0x000fe40003f8e000 */
[----:B------:R2:W3:Y:S01]  /*3ba0*/  MUFU.EX2 R35, R34 ;  /* 0x0000002200237308 */ /* 0x0004e20000000800 */
[----:B----4-:R-:W-:Y:S01]  /*3bb0*/  @!P6 FMUL R45, R45, R45 ;  /* 0x0000002d2d2de220 */ /* 0x010fe20000400000 */
[----:B------:R-:W-:Y:S01]  /*3bc0*/  FSETP.GEU.AND P6, PT, R26, -126, PT ;  /* 0xc2fc00001a00780b */ /* 0x000fe20003fce000 */
[----:B-1----:R-:W-:-:S01]  /*3bd0*/  FFMA R38, R54, UR16, -R41 ;  /* 0x0000001036267c23 */ /* 0x002fc20008000829 */
[----:B--2---:R-:W-:Y:S01]  /*3be0*/  FFMA R34, R46, UR16, -R41 ;  /* 0x000000102e227c23 */ /* 0x004fe20008000829 */
[----:B-----5:R-:W-:-:S06]  /*3bf0*/  @!P3 FMUL R52, R52, R52 ;  /* 0x000000343434b220 */ /* 0x020fcc0000400000 */
[----:B------:R-:W-:Y:S01]  /*3c00*/  @!P4 FMUL R27, R27, 0.5 ;  /* 0x3f0000001b1bc820 */ /* 0x000fe20000400000 */
[----:B------:R-:W-:-:S03]  /*3c10*/  FSETP.GEU.AND P3, PT, R34, -126, PT ;  /* 0xc2fc00002200780b */ /* 0x000fc60003f6e000 */
[----:B------:R-:W-:Y:S01]  /*3c20*/  @!P6 FMUL R26, R26, 0.5 ;  /* 0x3f0000001a1ae820 */ /* 0x000fe20000400000 */
[----:B------:R1:W2:Y:S01]  /*3c30*/  MUFU.EX2 R42, R27 ;  /* 0x0000001b002a7308 */ /* 0x0002a20000000800 */
[----:B---3--:R-:W-:Y:S01]  /*3c40*/  @!P5 FMUL R35, R35, R35 ;  /* 0x000000232323d220 */ /* 0x008fe20000400000 */
[----:B------:R-:W-:-:S06]  /*3c50*/  FSETP.GEU.AND P5, PT, R30, -126, PT ;  /* 0xc2fc00001e00780b */ /* 0x000fcc0003fae000 */
[----:B------:R3:W4:Y:S01]  /*3c60*/  MUFU.EX2 R39, R26 ;  /* 0x0000001a00277308 */ /* 0x0007220000000800 */
[----:B-1----:R-:W-:-:S01]  /*3c70*/  FFMA R27, R50, UR16, -R41 ;  /* 0x00000010321b7c23 */ /* 0x002fc20008000829 */
[----:B------:R-:W-:-:S05]  /*3c80*/  @!P3 FMUL R34, R34, 0.5 ;  /* 0x3f0000002222b820 */ /* 0x000fca0000400000 */
[----:B------:R-:W-:Y:S01]  /*3c90*/  @!P5 FMUL R30, R30, 0.5 ;  /* 0x3f0000001e1ed820 */ /* 0x000fe20000400000 */
[----:B---3--:R-:W-:-:S01]  /*3ca0*/  FFMA R26, R47, UR16, -R41 ;  /* 0x000000102f1a7c23 */ /* 0x008fc20008000829 */
[----:B--2---:R-:W-:Y:S01]  /*3cb0*/  @!P4 FMUL R42, R42, R42 ;  /* 0x0000002a2a2ac220 */ /* 0x004fe20000400000 */
[----:B------:R1:W2:Y:S03]  /*3cc0*/  MUFU.EX2 R47, R34 ;  /* 0x00000022002f7308 */ /* 0x0002a60000000800 */
[----:B------:R-:W-:Y:S01]  /*3cd0*/  FSETP.GEU.AND P4, PT, R26, -126, PT ;  /* 0xc2fc00001a00780b */ /* 0x000fe20003f8e000 */
[----:B----4-:R-:W-:Y:S01]  /*3ce0*/  @!P6 FMUL R39, R39, R39 ;  /* 0x000000272727e220 */ /* 0x010fe20000400000 */
[----:B------:R-:W-:-:S03]  /*3cf0*/  FSETP.GEU.AND P6, PT, R31, -126, PT ;  /* 0xc2fc00001f00780b */ /* 0x000fc60003fce000 */
[----:B------:R3:W4:Y:S01]  /*3d00*/  MUFU.EX2 R43, R30 ;  /* 0x0000001e002b7308 */ /* 0x0007220000000800 */
[----:B-1----:R-:W-:-:S01]  /*3d10*/  FADD R34, R33, R20 ;  /* 0x0000001421227221 */ /* 0x002fc20000000000 */
[----:B------:R-:W-:Y:S02]  /*3d20*/  F2FP.SATFINITE.E4M3.F32.PACK_AB_MERGE_C R20, RZ, R20, RZ ;  /* 0x00000014ff14723e */ /* 0x000fe400048070ff */
[----:B------:R-:W-:Y:S01]  /*3d30*/  F2FP.SATFINITE.E4M3.F32.PACK_AB_MERGE_C R33, RZ, R33, RZ ;  /* 0x00000021ff21723e */ /* 0x000fe200048070ff */
[----:B------:R-:W-:Y:S01]  /*3d40*/  FADD R19, R19, R34 ;  /* 0x0000002213137221 */ /* 0x000fe20000000000 */
[----:B------:R-:W-:Y:S02]  /*3d50*/  LOP3.LUT R20, R20, 0xffff, RZ, 0xc0, !PT ;  /* 0x0000ffff14147812 */ /* 0x000fe400078ec0ff */
[----:B------:R-:W-:Y:S01]  /*3d60*/  @!P4 FMUL R26, R26, 0.5 ;  /* 0x3f0000001a1ac820 */ /* 0x000fe20000400000 */
[----:B--2---:R-:W-:Y:S01]  /*3d70*/  @!P3 FMUL R47, R47, R47 ;  /* 0x0000002f2f2fb220 */ /* 0x004fe20000400000 */
[----:B------:R-:W-:Y:S01]  /*3d80*/  FSETP.GEU.AND P3, PT, R38, -126, PT ;  /* 0xc2fc00002600780b */ /* 0x000fe20003f6e000 */
[----:B---3--:R-:W-:-:S01]  /*3d90*/  FADD R30, R32, R15 ;  /* 0x0000000f201e7221 */ /* 0x008fc20000000000 */
[----:B------:R-:W-:Y:S01]  /*3da0*/  @!P6 FMUL R31, R31, 0.5 ;  /* 0x3f0000001f1fe820 */ /* 0x000fe20000400000 */
[----:B------:R1:W2:Y:S01]  /*3db0*/  MUFU.EX2 R50, R26 ;  /* 0x0000001a00327308 */ /* 0x0002a20000000800 */
[----:B------:R-:W-:Y:S01]  /*3dc0*/  F2FP.SATFINITE.E4M3.F32.PACK_AB_MERGE_C R15, RZ, R15, RZ ;  /* 0x0000000fff0f723e */ /* 0x000fe200048070ff */
[----:B------:R-:W-:Y:S01]  /*3dd0*/  FADD R17, R17, R30 ;  /* 0x0000001e11117221 */ /* 0x000fe20000000000 */
[----:B------:R-:W-:Y:S01]  /*3de0*/  F2FP.SATFINITE.E4M3.F32.PACK_AB_MERGE_C R32, RZ, R32, RZ ;  /* 0x00000020ff20723e */ /* 0x000fe200048070ff */
[----:B----4-:R-:W-:Y:S01]  /*3df0*/  @!P5 FMUL R43, R43, R43 ;  /* 0x0000002b2b2bd220 */ /* 0x010fe20000400000 */
[----:B------:R-:W-:-:S02]  /*3e00*/  FSETP.GEU.AND P5, PT, R27, -126, PT ;  /* 0xc2fc00001b00780b */ /* 0x000fc40003fae000 */
[----:B------:R-:W-:Y:S01]  /*3e10*/  LOP3.LUT R15, R15, 0xff, RZ, 0xc0, !PT ;  /* 0x000000ff0f0f7812 */ /* 0x000fe200078ec0ff */
[----:B------:R3:W4:Y:S01]  /*3e20*/  MUFU.EX2 R46, R31 ;  /* 0x0000001f002e7308 */ /* 0x0007220000000800 */
[----:B-1----:R-:W-:-:S01]  /*3e30*/  FADD R26, R28, R21 ;  /* 0x000000151c1a7221 */ /* 0x002fc20000000000 */
[----:B------:R-:W-:Y:S01]  /*3e40*/  @!P3 FMUL R38, R38, 0.5 ;  /* 0x3f0000002626b820 */ /* 0x000fe20000400000 */
[----:B------:R-:W-:Y:S02]  /*3e50*/  F2FP.SATFINITE.E4M3.F32.PACK_AB_MERGE_C R28, RZ, R28, RZ ;  /* 0x0000001cff1c723e */ /* 0x000fe400048070ff */
[----:B------:R-:W-:Y:S02]  /*3e60*/  F2FP.SATFINITE.E4M3.F32.PACK_AB_MERGE_C R21, RZ, R21, RZ ;  /* 0x00000015ff15723e */ /* 0x000fe400048070ff */
[----:B------:R-:W-:Y:S01]  /*3e70*/  LOP3.LUT R28, R28, 0xff, RZ, 0xc0, !PT ;  /* 0x000000ff1c1c7812 */ /* 0x000fe200078ec0ff */
[----:B------:R1:W5:Y:S01]  /*3e80*/  MUFU.EX2 R41, R38 ;  /* 0x0000002600297308 */ /* 0x0003620000000800 */
[----:B--2---:R-:W-:Y:S01]  /*3e90*/  @!P4 FMUL R50, R50, R50 ;  /* 0x000000323232c220 */ /* 0x004fe20000400000 */
[----:B------:R-:W-:Y:S01]  /*3ea0*/  FSETP.GEU.AND P4, PT, R55, -126, PT ;  /* 0xc2fc00003700780b */ /* 0x000fe20003f8e000 */
[----:B------:R-:W-:Y:S01]  /*3eb0*/  @!P5 FMUL R27, R27, 0.5 ;  /* 0x3f0000001b1bd820 */ /* 0x000fe20000400000 */
[----:B---3--:R-:W-:Y:S01]  /*3ec0*/  FADD R31, R36, R23 ;  /* 0x00000017241f7221 */ /* 0x008fe20000000000 */
[----:B------:R-:W-:-:S01]  /*3ed0*/  FADD R34, R49, R50 ;  /* 0x0000003231227221 */ /* 0x000fc20000000000 */
[----:B------:R-:W-:-:S02]  /*3ee0*/  F2FP.SATFINITE.E4M3.F32.PACK_AB_MERGE_C R49, RZ, R49, RZ ;  /* 0x00000031ff31723e */ /* 0x000fc400048070ff */
[----:B------:R2:W3:Y:S01]  /*3ef0*/  MUFU.EX2 R54, R27 ;  /* 0x0000001b00367308 */ /* 0x0004e20000000800 */
[----:B----4-:R-:W-:Y:S01]  /*3f00*/  @!P6 FMUL R46, R46, R46 ;  /* 0x0000002e2e2ee220 */ /* 0x010fe20000400000 */
[----:B------:R-:W-:Y:S01]  /*3f10*/  FSETP.GEU.AND P6, PT, R51, -126, PT ;  /* 0xc2fc00003300780b */ /* 0x000fe20003fce000 */
[----:B------:R-:W-:-:S01]  /*3f20*/  FADD R26, R26, R31 ;  /* 0x0000001f1a1a7221 */ /* 0x000fc20000000000 */
[----:B-1----:R-:W-:Y:S01]  /*3f30*/  FADD R38, R37, R22 ;  /* 0x0000001625267221 */ /* 0x002fe20000000000 */
[----:B------:R-:W-:-:S01]  /*3f40*/  FADD R31, R48, R47 ;  /* 0x0000002f301f7221 */ /* 0x000fc20000000000 */
[----:B------:R-:W-:Y:S01]  /*3f50*/  F2FP.SATFINITE.E4M3.F32.PACK_AB_MERGE_C R48, RZ, R48, RZ ;  /* 0x00000030ff30723e */ /* 0x000fe200048070ff */
[----:B------:R-:W-:Y:S01]  /*3f60*/  @!P4 FMUL R55, R55, 0.5 ;  /* 0x3f0000003737c820 */ /* 0x000fe20000400000 */
[----:B------:R-:W-:Y:S01]  /*3f70*/  FADD R17, R17, R26 ;  /* 0x0000001a11117221 */ /* 0x000fe20000000000 */
[----:B-----5:R-:W-:Y:S01]  /*3f80*/  @!P3 FMUL R41, R41, R41 ;  /* 0x000000292929b220 */ /* 0x020fe20000400000 */
[----:B------:R-:W-:Y:S01]  /*3f90*/  FSETP.GEU.AND P3, PT, R14, -126, PT ;  /* 0xc2fc00000e00780b */ /* 0x000fe20003f6e000 */
[----:B--2---:R-:W-:-:S01]  /*3fa0*/  FADD R27, R29, R18 ;  /* 0x000000121d1b7221 */ /* 0x004fc20000000000 */
[----:B------:R-:W-:Y:S01]  /*3fb0*/  F2FP.SATFINITE.E4M3.F32.PACK_AB_MERGE_C R18, RZ, R18, RZ ;  /* 0x00000012ff12723e */ /* 0x000fe200048070ff */
[----:B------:R-:W1:Y:S01]  /*3fc0*/  MUFU.EX2 R55, R55 ;  /* 0x0000003700377308 */ /* 0x000e620000000800 */
[----:B------:R-:W-:Y:S01]  /*3fd0*/  F2FP.SATFINITE.E4M3.F32.PACK_AB_MERGE_C R29, RZ, R29, RZ ;  /* 0x0000001dff1d723e */ /* 0x000fe200048070ff */
[----:B------:R-:W-:Y:S01]  /*3fe0*/  @!P6 FMUL R51, R51, 0.5 ;  /* 0x3f0000003333e820 */ /* 0x000fe20000400000 */
[----:B------:R-:W-:Y:S01]  /*3ff0*/  LOP3.LUT R26, R18, 0xffff, RZ, 0xc0, !PT ;  /* 0x0000ffff121a7812 */ /* 0x000fe200078ec0ff */
[----:B------:R-:W-:Y:S01]  /*4000*/  FADD R38, R27, R38 ;  /* 0x000000261b267221 */ /* 0x000fe20000000000 */
[----:B------:R-:W-:Y:S01]  /*4010*/  PRMT R18, R16, 0x7604, R13 ;  /* 0x0000760410127816 */ /* 0x000fe2000000000d */
[----:B------:R-:W-:Y:S01]  /*4020*/  FADD R27, R44, R43 ;  /* 0x0000002b2c1b7221 */ /* 0x000fe20000000000 */
[----:B------:R-:W-:Y:S01]  /*4030*/  F2FP.SATFINITE.E4M3.F32.PACK_AB_MERGE_C R43, RZ, R43, RZ ;  /* 0x0000002bff2b723e */ /* 0x000fe200048070ff */
[----:B------:R-:W2:Y:S01]  /*4040*/  MUFU.EX2 R88, R51 ;  /* 0x0000003300587308 */ /* 0x000ea20000000800 */
[----:B---3--:R-:W-:Y:S01]  /*4050*/  @!P5 FMUL R54, R54, R54 ;  /* 0x000000363636d220 */ /* 0x008fe20000400000 */
[----:B------:R-:W-:Y:S01]  /*4060*/  @!P3 FMUL R14, R14, 0.5 ;  /* 0x3f0000000e0eb820 */ /* 0x000fe20000400000 */
[----:B------:R-:W-:-:S01]  /*4070*/  FADD R30, R45, R46 ;  /* 0x0000002e2d1e7221 */ /* 0x000fc20000000000 */
[----:B------:R-:W-:Y:S01]  /*4080*/  LOP3.LUT R29, R29, 0xffff, RZ, 0xc0, !PT ;  /* 0x0000ffff1d1d7812 */ /* 0x000fe200078ec0ff */
[----:B------:R-:W-:Y:S01]  /*4090*/  IMAD.U32 R43, R43, 0x10000, RZ ;  /* 0x000100002b2b7824 */ /* 0x000fe200078e00ff */
[----:B------:R-:W-:Y:S01]  /*40a0*/  F2FP.SATFINITE.E4M3.F32.PACK_AB_MERGE_C R23, RZ, R23, RZ ;  /* 0x00000017ff17723e */ /* 0x000fe200048070ff */
[----:B------:R-:W-:-:S01]  /*40b0*/  FADD R38, R19, R38 ;  /* 0x0000002613267221 */ /* 0x000fc20000000000 */
[----:B------:R-:W3:Y:S01]  /*40c0*/  MUFU.EX2 R16, R14 ;  /* 0x0000000e00107308 */ /* 0x000ee20000000800 */
[----:B------:R-:W-:Y:S01]  /*40d0*/  F2FP.SATFINITE.E4M3.F32.PACK_AB_MERGE_C R22, RZ, R22, RZ ;  /* 0x00000016ff16723e */ /* 0x000fe200048070ff */
[----:B------:R-:W-:Y:S01]  /*40e0*/  FADD R90, R35, R54 ;  /* 0x00000036235a7221 */ /* 0x000fe20000000000 */
[----:B------:R-:W-:Y:S01]  /*40f0*/  F2FP.SATFINITE.E4M3.F32.PACK_AB_MERGE_C R44, RZ, R44, RZ ;  /* 0x0000002cff2c723e */ /* 0x000fe200048070ff */
[----:B------:R-:W-:Y:S01]  /*4100*/  IMAD.U32 R19, R48, 0x10000, RZ ;  /* 0x0001000030137824 */ /* 0x000fe200078e00ff */
[----:B------:R-:W-:Y:S01]  /*4110*/  F2FP.SATFINITE.E4M3.F32.PACK_AB_MERGE_C R45, RZ, R45, RZ ;  /* 0x0000002dff2d723e */ /* 0x000fe200048070ff */
[----:B-1----:R-:W-:Y:S01]  /*4120*/  @!P4 FMUL R55, R55, R55 ;  /* 0x000000373737c220 */ /* 0x002fe20000400000 */
[----:B------:R-:W-:Y:S01]  /*4130*/  LOP3.LUT R49, R49, 0xffff, RZ, 0xc0, !PT ;  /* 0x0000ffff31317812 */ /* 0x000fe200078ec0ff */
[----:B------:R-:W-:-:S02]  /*4140*/  IMAD.U32 R13, R44, 0x10000, RZ ;  /* 0x000100002c0d7824 */ /* 0x000fc400078e00ff */
[----:B--2---:R-:W-:Y:S01]  /*4150*/  @!P6 FMUL R88, R88, R88 ;  /* 0x000000585858e220 */ /* 0x004fe20000400000 */
[----:B------:R-:W-:Y:S01]  /*4160*/  PRMT R28, R29, 0x7604, R28 ;  /* 0x000076041d1c7816 */ /* 0x000fe2000000001c */
[----:B------:R-:W-:-:S01]  /*4170*/  FADD R92, R52, R41 ;  /* 0x00000029345c7221 */ /* 0x000fc20000000000 */
[----:B------:R-:W-:Y:S01]  /*4180*/  LOP3.LUT R23, R23, 0xff, RZ, 0xc0, !PT ;  /* 0x000000ff17177812 */ /* 0x000fe200078ec0ff */
[----:B------:R-:W-:-:S01]  /*4190*/  FADD R51, R39, R88 ;  /* 0x0000005827337221 */ /* 0x000fc20000000000 */
[----:B------:R-:W-:Y:S01]  /*41a0*/  LOP3.LUT R22, R22, 0xffff, RZ, 0xc0, !PT ;  /* 0x0000ffff16167812 */ /* 0x000fe200078ec0ff */
[----:B------:R-:W-:-:S01]  /*41b0*/  FADD R53, R42, R55 ;  /* 0x000000372a357221 */ /* 0x000fc20000000000 */
[----:B------:R-:W-:Y:S01]  /*41c0*/  F2FP.SATFINITE.E4M3.F32.PACK_AB_MERGE_C R47, RZ, R47, RZ ;  /* 0x0000002fff2f723e */ /* 0x000fe200048070ff */
[----:B------:R-:W-:-:S01]  /*41d0*/  FADD R17, R17, R38 ;  /* 0x0000002611117221 */ /* 0x000fc20000000000 */
[----:B------:R-:W-:Y:S01]  /*41e0*/  F2FP.SATFINITE.E4M3.F32.PACK_AB_MERGE_C R54, RZ, R54, RZ ;  /* 0x00000036ff36723e */ /* 0x000fe200048070ff */
[----:B---3--:R-:W-:Y:S01]  /*41f0*/  @!P3 FMUL R16, R16, R16 ;  /* 0x000000101010b220 */ /* 0x008fe20000400000 */
[----:B------:R-:W-:Y:S01]  /*4200*/  F2FP.SATFINITE.E4M3.F32.PACK_AB_MERGE_C R50, RZ, R50, RZ ;  /* 0x00000032ff32723e */ /* 0x000fe200048070ff */
[----:B------:R-:W-:Y:S01]  /*4210*/  IMAD.U32 R47, R47, 0x10000, RZ ;  /* 0x000100002f2f7824 */ /* 0x000fe200078e00ff */
[----:B------:R-:W-:Y:S01]  /*4220*/  F2FP.SATFINITE.E4M3.F32.PACK_AB_MERGE_C R88, RZ, R88, RZ ;  /* 0x00000058ff58723e */ /* 0x000fe200048070ff */
[----:B------:R-:W-:-:S01]  /*4230*/  FFMA R11, R16, R11, R17 ;  /* 0x0000000b100b7223 */ /* 0x000fc20000000011 */
[----:B------:R-:W-:Y:S01]  /*4240*/  LOP3.LUT R45, R45, 0xffff, RZ, 0xc0, !PT ;  /* 0x0000ffff2d2d7812 */ /* 0x000fe200078ec0ff */
[----:B------:R-:W-:-:S01]  /*4250*/  FADD R27, R27, R90 ;  /* 0x0000005a1b1b7221 */ /* 0x000fc20000000000 */
[----:B------:R-:W-:Y:S01]  /*4260*/  LOP3.LUT R21, R21, 0xff, RZ, 0xc0, !PT ;  /* 0x000000ff15157812 */ /* 0x000fe200078ec0ff */
[----:B------:R-:W-:-:S01]  /*4270*/  FADD R92, R31, R92 ;  /* 0x0000005c1f5c7221 */ /* 0x000fc20000000000 */
[----:B------:R-:W-:Y:S01]  /*4280*/  LOP3.LUT R43, R18, 0xff0000, R43, 0xf8, !PT ;  /* 0x00ff0000122b7812 */ /* 0x000fe200078ef82b */
[----:B------:R-:W-:Y:S01]  /*4290*/  IMAD.SHL.U32 R18, R49, 0x1000000, RZ ;  /* 0x0100000031127824 */ /* 0x000fe200078e00ff */
[----:B------:R-:W-:Y:S01]  /*42a0*/  F2FP.SATFINITE.E4M3.F32.PACK_AB_MERGE_C R36, RZ, R36, RZ ;  /* 0x00000024ff24723e */ /* 0x000fe200048070ff */
[----:B------:R-:W-:Y:S01]  /*42b0*/  IMAD.SHL.U32 R14, R45, 0x1000000, RZ ;  /* 0x010000002d0e7824 */ /* 0x000fe200078e00ff */
[----:B------:R-:W-:Y:S01]  /*42c0*/  F2FP.SATFINITE.E4M3.F32.PACK_AB_MERGE_C R37, RZ, R37, RZ ;  /* 0x00000025ff25723e */ /* 0x000fe200048070ff */
[----:B------:R-:W-:-:S01]  /*42d0*/  FADD R30, R30, R51 ;  /* 0x000000331e1e7221 */ /* 0x000fc20000000000 */
[----:B------:R-:W-:Y:S01]  /*42e0*/  PRMT R22, R22, 0x7604, R23 ;  /* 0x0000760416167816 */ /* 0x000fe20000000017 */
[----:B------:R-:W-:Y:S01]  /*42f0*/  IMAD.U32 R23, R54, 0x10000, RZ ;  /* 0x0001000036177824 */ /* 0x000fe200078e00ff */
[----:B------:R-:W-:Y:S01]  /*4300*/  LOP3.LUT R19, R28, 0xff0000, R19, 0xf8, !PT ;  /* 0x00ff00001c137812 */ /* 0x000fe200078ef813 */
[----:B------:R-:W-:-:S01]  /*4310*/  FADD R53, R34, R53 ;  /* 0x0000003522357221 */ /* 0x000fc20000000000 */
[----:B------:R-:W-:Y:S01]  /*4320*/  LOP3.LUT R50, R50, 0xffff, RZ, 0xc0, !PT ;  /* 0x0000ffff32327812 */ /* 0x000fe200078ec0ff */
[----:B------:R-:W-:-:S01]  /*4330*/  FADD R27, R27, R92 ;  /* 0x0000005c1b1b7221 */ /* 0x000fc20000000000 */
[----:B------:R-:W-:Y:S01]  /*4340*/  LOP3.LUT R88, R88, 0xffff, RZ, 0xc0, !PT ;  /* 0x0000ffff58587812 */ /* 0x000fe200078ec0ff */
[----:B------:R-:W-:-:S01]  /*4350*/  FADD R30, R30, R53 ;  /* 0x000000351e1e7221 */ /* 0x000fc20000000000 */
[----:B------:R-:W-:Y:S01]  /*4360*/  F2FP.SATFINITE.E4M3.F32.PACK_AB_MERGE_C R35, RZ, R35, RZ ;  /* 0x00000023ff23723e */ /* 0x000fe200048070ff */
[----:B------:R-:W-:Y:S01]  /*4370*/  IMAD.SHL.U32 R17, R50, 0x1000000, RZ ;  /* 0x0100000032117824 */ /* 0x000fe200078e00ff */
[----:B------:R-:W-:Y:S01]  /*4380*/  F2FP.SATFINITE.E4M3.F32.PACK_AB_MERGE_C R52, RZ, R52, RZ ;  /* 0x00000034ff34723e */ /* 0x000fe200048070ff */
[----:B------:R-:W-:-:S01]  /*4390*/  FADD R30, R27, R30 ;  /* 0x0000001e1b1e7221 */ /* 0x000fc20000000000 */
[----:B------:R-:W-:Y:S01]  /*43a0*/  F2FP.SATFINITE.E4M3.F32.PACK_AB_MERGE_C R39, RZ, R39, RZ ;  /* 0x00000027ff27723e */ /* 0x000fe200048070ff */
[----:B------:R-:W-:Y:S01]  /*43b0*/  IMAD.U32 R35, R35, 0x10000, RZ ;  /* 0x0001000023237824 */ /* 0x000fe200078e00ff */
[----:B------:R-:W-:Y:S01]  /*43c0*/  F2FP.SATFINITE.E4M3.F32.PACK_AB_MERGE_C R42, RZ, R42, RZ ;  /* 0x0000002aff2a723e */ /* 0x000fe200048070ff */
[----:B------:R-:W-:Y:S01]  /*43d0*/  FMUL R56, R56, R16 ;  /* 0x0000001038387220 */ /* 0x000fe20000400000 */
[----:B------:R-:W-:Y:S01]  /*43e0*/  F2FP.SATFINITE.E4M3.F32.PACK_AB_MERGE_C R46, RZ, R46, RZ ;  /* 0x0000002eff2e723e */ /* 0x000fe200048070ff */
[-C--:B------:R-:W-:Y:S01]  /*43f0*/  FMUL R57, R57, R16.reuse ;  /* 0x0000001039397220 */ /* 0x080fe20000400000 */
[----:B------:R-:W-:Y:S01]  /*4400*/  PRMT R26, R26, 0x7604, R21 ;  /* 0x000076041a1a7816 */ /* 0x000fe20000000015 */
[----:B------:R-:W-:Y:S01]  /*4410*/  IMAD.U32 R21, R52, 0x10000, RZ ;  /* 0x0001000034157824 */ /* 0x000fe200078e00ff */
[----:B------:R-:W-:Y:S01]  /*4420*/  PRMT R20, R20, 0x7604, R15 ;  /* 0x0000760414147816 */ /* 0x000fe2000000000f */
[-C--:B------:R-:W-:Y:S01]  /*4430*/  FMUL R60, R60, R16.reuse ;  /* 0x000000103c3c7220 */ /* 0x080fe20000400000 */
[----:B------:R-:W-:Y:S01]  /*4440*/  LOP3.LUT R32, R32, 0xff, RZ, 0xc0, !PT ;  /* 0x000000ff20207812 */ /* 0x000fe200078ec0ff */
[-C--:B------:R-:W-:Y:S01]  /*4450*/  FMUL R61, R61, R16.reuse ;  /* 0x000000103d3d7220 */ /* 0x080fe20000400000 */
[----:B------:R-:W-:Y:S01]  /*4460*/  LOP3.LUT R33, R33, 0xffff, RZ, 0xc0, !PT ;  /* 0x0000ffff21217812 */ /* 0x000fe200078ec0ff */
[-C--:B------:R-:W-:Y:S01]  /*4470*/  FMUL R64, R64, R16.reuse ;  /* 0x0000001040407220 */ /* 0x080fe20000400000 */
[----:B------:R-:W-:Y:S01]  /*4480*/  LOP3.LUT R36, R36, 0xff, RZ, 0xc0, !PT ;  /* 0x000000ff24247812 */ /* 0x000fe200078ec0ff */
[-C--:B------:R-:W-:Y:S01]  /*4490*/  FMUL R65, R65, R16.reuse ;  /* 0x0000001041417220 */ /* 0x080fe20000400000 */
[----:B------:R-:W-:Y:S01]  /*44a0*/  LOP3.LUT R37, R37, 0xffff, RZ, 0xc0, !PT ;  /* 0x0000ffff25257812 */ /* 0x000fe200078ec0ff */
[-C--:B------:R-:W-:Y:S01]  /*44b0*/  FMUL R68, R68, R16.reuse ;  /* 0x0000001044447220 */ /* 0x080fe20000400000 */
[----:B------:R-:W-:Y:S01]  /*44c0*/  LOP3.LUT R13, R24, 0xff0000, R13, 0xf8, !PT ;  /* 0x00ff0000180d7812 */ /* 0x000fe200078ef80d */
[-C--:B------:R-:W-:Y:S01]  /*44d0*/  FMUL R69, R69, R16.reuse ;  /* 0x0000001045457220 */ /* 0x080fe20000400000 */
[----:B------:R-:W-:Y:S01]  /*44e0*/  F2FP.SATFINITE.E4M3.F32.PACK_AB_MERGE_C R41, RZ, R41, RZ ;  /* 0x00000029ff29723e */ /* 0x000fe200048070ff */
[-C--:B------:R-:W-:Y:S01]  /*44f0*/  FMUL R72, R72, R16.reuse ;  /* 0x0000001048487220 */ /* 0x080fe20000400000 */
[----:B------:R-:W-:Y:S01]  /*4500*/  F2FP.SATFINITE.E4M3.F32.PACK_AB_MERGE_C R55, RZ, R55, RZ ;  /* 0x00000037ff37723e */ /* 0x000fe200048070ff */
[----:B------:R-:W-:Y:S01]  /*4510*/  FMUL R73, R73, R16 ;  /* 0x0000001049497220 */ /* 0x000fe20000400000 */
[----:B------:R-:W-:Y:S01]  /*4520*/  LOP3.LUT R18, R19, R18, RZ, 0xfc, !PT ;  /* 0x0000001213127212 */ /* 0x000fe200078efcff */
[----:B------:R-:W-:Y:S01]  /*4530*/  IMAD.SHL.U32 R19, R88, 0x1000000, RZ ;  /* 0x0100000058137824 */ /* 0x000fe200078e00ff */
[----:B------:R-:W-:Y:S01]  /*4540*/  LOP3.LUT R39, R39, 0xffff, RZ, 0xc0, !PT ;  /* 0x0000ffff27277812 */ /* 0x000fe200078ec0ff */
[----:B------:R-:W-:Y:S01]  /*4550*/  IMAD.U32 R41, R41, 0x10000, RZ ;  /* 0x0001000029297824 */ /* 0x000fe200078e00ff */
[----:B------:R-:W-:Y:S01]  /*4560*/  LOP3.LUT R42, R42, 0xffff, RZ, 0xc0, !PT ;  /* 0x0000ffff2a2a7812 */ /* 0x000fe200078ec0ff */
[-C--:B------:R-:W-:Y:S01]  /*4570*/  FMUL R76, R76, R16.reuse ;  /* 0x000000104c4c7220 */ /* 0x080fe20000400000 */
[----:B------:R-:W-:Y:S01]  /*4580*/  LOP3.LUT R46, R46, 0xffff, RZ, 0xc0, !PT ;  /* 0x0000ffff2e2e7812 */ /* 0x000fe200078ec0ff */
[----:B------:R-:W-:Y:S01]  /*4590*/  IMAD.SHL.U32 R39, R39, 0x1000000, RZ ;  /* 0x0100000027277824 */ /* 0x000fe200078e00ff */
[----:B------:R-:W-:Y:S01]  /*45a0*/  LOP3.LUT R26, R26, 0xff0000, R47, 0xf8, !PT ;  /* 0x00ff00001a1a7812 */ /* 0x000fe200078ef82f */
[----:B------:R-:W-:Y:S01]  /*45b0*/  IMAD.SHL.U32 R42, R42, 0x1000000, RZ ;  /* 0x010000002a2a7824 */ /* 0x000fe200078e00ff */
[----:B------:R-:W-:Y:S01]  /*45c0*/  LOP3.LUT R20, R20, 0xff0000, R23, 0xf8, !PT ;  /* 0x00ff000014147812 */ /* 0x000fe200078ef817 */
[----:B------:R-:W-:Y:S01]  /*45d0*/  IMAD.SHL.U32 R46, R46, 0x1000000, RZ ;  /* 0x010000002e2e7824 */ /* 0x000fe200078e00ff */
[----:B------:R-:W-:Y:S01]  /*45e0*/  PRMT R32, R33, 0x7604, R32 ;  /* 0x0000760421207816 */ /* 0x000fe20000000020 */
[----:B------:R-:W-:Y:S01]  /*45f0*/  IMAD.MOV.U32 R23, RZ, RZ, 0x2130 ;  /* 0x00002130ff177424 */ /* 0x000fe200078e00ff */
[----:B------:R-:W-:Y:S01]  /*4600*/  PRMT R36, R37, 0x7604, R36 ;  /* 0x0000760425247816 */ /* 0x000fe20000000024 */
[----:B------:R-:W-:Y:S01]  /*4610*/  FMUL R77, R77, R16 ;  /* 0x000000104d4d7220 */ /* 0x000fe20000400000 */
[----:B------:R-:W-:Y:S01]  /*4620*/  LOP3.LUT R13, R13, R14, RZ, 0xfc, !PT ;  /* 0x0000000e0d0d7212 */ /* 0x000fe200078efcff */
[-C--:B------:R-:W-:Y:S01]  /*4630*/  FMUL R80, R80, R16.reuse ;  /* 0x0000001050507220 */ /* 0x080fe20000400000 */
[----:B------:R-:W-:Y:S01]  /*4640*/  LOP3.LUT R55, R55, 0xffff, RZ, 0xc0, !PT ;  /* 0x0000ffff37377812 */ /* 0x000fe200078ec0ff */
[-C--:B------:R-:W-:Y:S01]  /*4650*/  FMUL R81, R81, R16.reuse ;  /* 0x0000001051517220 */ /* 0x080fe20000400000 */
[----:B------:R-:W-:Y:S01]  /*4660*/  LOP3.LUT R26, R26, R17, RZ, 0xfc, !PT ;  /* 0x000000111a1a7212 */ /* 0x000fe200078efcff */
[-C--:B------:R-:W-:Y:S01]  /*4670*/  FMUL R84, R84, R16.reuse ;  /* 0x0000001054547220 */ /* 0x080fe20000400000 */
[----:B------:R-:W-:Y:S01]  /*4680*/  LOP3.LUT R19, R20, R19, RZ, 0xfc, !PT ;  /* 0x0000001314137212 */ /* 0x000fe200078efcff */
[----:B------:R-:W-:Y:S01]  /*4690*/  IMAD.SHL.U32 R55, R55, 0x1000000, RZ ;  /* 0x0100000037377824 */ /* 0x000fe200078e00ff */
[----:B------:R-:W-:Y:S01]  /*46a0*/  LOP3.LUT R32, R32, 0xff0000, R35, 0xf8, !PT ;  /* 0x00ff000020207812 */ /* 0x000fe200078ef823 */
[----:B------:R-:W-:Y:S01]  /*46b0*/  FMUL R85, R85, R16 ;  /* 0x0000001055557220 */ /* 0x000fe20000400000 */
[----:B------:R-:W-:-:S02]  /*46c0*/  LOP3.LUT R21, R36, 0xff0000, R21, 0xf8, !PT ;  /* 0x00ff000024157812 */ /* 0x000fc400078ef815 */
[----:B------:R-:W-:Y:S02]  /*46d0*/  SEL R20, R18, R13, P2 ;  /* 0x0000000d12147207 */ /* 0x000fe40001000000 */
[----:B------:R-:W-:Y:S01]  /*46e0*/  SEL R17, R13, R18, P2 ;  /* 0x000000120d117207 */ /* 0x000fe20001000000 */
[----:B------:R-:W-:Y:S01]  /*46f0*/  IMAD.MOV.U32 R13, RZ, RZ, 0x3021 ;  /* 0x00003021ff0d7424 */ /* 0x000fe200078e00ff */
[----:B------:R-:W-:Y:S02]  /*4700*/  FSETP.GEU.AND P4, PT, R40, -126, PT ;  /* 0xc2fc00002800780b */ /* 0x000fe40003f8e000 */
[----:B------:R-:W-:Y:S02]  /*4710*/  LOP3.LUT R22, R22, 0xff0000, R41, 0xf8, !PT ;  /* 0x00ff000016167812 */ /* 0x000fe400078ef829 */
[----:B------:R-:W-:Y:S02]  /*4720*/  LOP3.LUT R32, R32, R39, RZ, 0xfc, !PT ;  /* 0x0000002720207212 */ /* 0x000fe400078efcff */
[----:B------:R-:W-:-:S02]  /*4730*/  LOP3.LUT R21, R21, R42, RZ, 0xfc, !PT ;  /* 0x0000002a15157212 */ /* 0x000fc400078efcff */
[----:B------:R-:W-:Y:S02]  /*4740*/  LOP3.LUT R43, R43, R46, RZ, 0xfc, !PT ;  /* 0x0000002e2b2b7212 */ /* 0x000fe400078efcff */
[----:B------:R-:W-:Y:S02]  /*4750*/  LOP3.LUT R22, R22, R55, RZ, 0xfc, !PT ;  /* 0x0000003716167212 */ /* 0x000fe400078efcff */
[-C--:B------:R-:W-:Y:S01]  /*4760*/  SHF.R.U32.HI R13, RZ, R0.reuse, R13 ;  /* 0x00000000ff0d7219 */ /* 0x080fe2000001160d */
[----:B------:R-:W-:Y:S01]  /*4770*/  @!P4 FMUL R40, R40, 0.5 ;  /* 0x3f0000002828c820 */ /* 0x000fe20000400000 */
[----:B------:R-:W-:Y:S02]  /*4780*/  SHF.R.U32.HI R23, RZ, R0, R23 ;  /* 0x00000000ff177219 */ /* 0x000fe40000011617 */
[----:B------:R-:W-:Y:S01]  /*4790*/  SEL R18, R21, R32, P2 ;  /* 0x0000002015127207 */ /* 0x000fe20001000000 */
[----:B------:R-:W1:Y:S01]  /*47a0*/  MUFU.EX2 R15, R40 ;  /* 0x00000028000f7308 */ /* 0x000e620000000800 */
[----:B------:R-:W-:-:S02]  /*47b0*/  SEL R24, R26, R43, P2 ;  /* 0x0000002b1a187207 */ /* 0x000fc40001000000 */
[----:B------:R-:W-:Y:S02]  /*47c0*/  SEL R21, R32, R21, P2 ;  /* 0x0000001520157207 */ /* 0x000fe40001000000 */
[----:B------:R-:W-:Y:S02]  /*47d0*/  SEL R43, R43, R26, P2 ;  /* 0x0000001a2b2b7207 */ /* 0x000fe40001000000 */
[----:B------:R-:W-:Y:S02]  /*47e0*/  SEL R26, R22, R19, P2 ;  /* 0x00000013161a7207 */ /* 0x000fe40001000000 */
[----:B------:R-:W-:Y:S02]  /*47f0*/  SEL R25, R19, R22, P2 ;  /* 0x0000001613197207 */ /* 0x000fe40001000000 */
[----:B------:R-:W-:Y:S02]  /*4800*/  LOP3.LUT R13, R13, 0xf, RZ, 0xc0, !PT ;  /* 0x0000000f0d0d7812 */ /* 0x000fe400078ec0ff */
[----:B------:R-:W-:-:S02]  /*4810*/  LOP3.LUT R14, R23, 0xf, RZ, 0xc0, !PT ;  /* 0x0000000f170e7812 */ /* 0x000fc400078ec0ff */
[----:B------:R-:W-:Y:S01]  /*4820*/  SHF.L.U32 R29, R4, 0x1f, RZ ;  /* 0x0000001f041d7819 */ /* 0x000fe200000006ff */
[----:B------:R-:W-:Y:S01]  /*4830*/  SHFL.IDX PT, R20, R20, R13, 0x1c1f ;  /* 0x001c1f0d14147589 */ /* 0x000fe200000e0000 */
[----:B-1----:R-:W-:Y:S02]  /*4840*/  @!P4 FMUL R15, R15, R15 ;  /* 0x0000000f0f0fc220 */ /* 0x002fe40000400000 */
[----:B------:R1:W2:Y:S01]  /*4850*/  SYNCS.PHASECHK.TRANS64.TRYWAIT P3, [UR6+0x7000], R29 ;  /* 0x0070001dff0075a7 */ /* 0x0002a20008060146 */
[----:B------:R-:W3:Y:S01]  /*4860*/  SHFL.IDX PT, R17, R17, R14, 0x1c1f ;  /* 0x001c1f0e11117589 */ /* 0x000ee200000e0000 */
[----:B------:R-:W-:-:S01]  /*4870*/  FFMA R12, R15, R12, R30 ;  /* 0x0000000c0f0c7223 */ /* 0x000fc2000000001e */
[-C--:B------:R-:W-:Y:S01]  /*4880*/  FMUL R58, R58, R15.reuse ;  /* 0x0000000f3a3a7220 */ /* 0x080fe20000400000 */
[-C--:B------:R-:W-:Y:S01]  /*4890*/  FMUL R59, R59, R15.reuse ;  /* 0x0000000f3b3b7220 */ /* 0x080fe20000400000 */
[----:B------:R-:W-:Y:S01]  /*48a0*/  SHFL.IDX PT, R18, R18, R13, 0x1c1f ;  /* 0x001c1f0d12127589 */ /* 0x000fe200000e0000 */
[-C--:B------:R-:W-:Y:S01]  /*48b0*/  FMUL R62, R62, R15.reuse ;  /* 0x0000000f3e3e7220 */ /* 0x080fe20000400000 */
[-C--:B------:R-:W-:Y:S01]  /*48c0*/  FMUL R63, R63, R15.reuse ;  /* 0x0000000f3f3f7220 */ /* 0x080fe20000400000 */
[-C--:B------:R-:W-:Y:S01]  /*48d0*/  FMUL R66, R66, R15.reuse ;  /* 0x0000000f42427220 */ /* 0x080fe20000400000 */
[----:B------:R-:W4:Y:S01]  /*48e0*/  SHFL.IDX PT, R21, R21, R14, 0x1c1f ;  /* 0x001c1f0e15157589 */ /* 0x000f2200000e0000 */
[-C--:B------:R-:W-:Y:S01]  /*48f0*/  FMUL R67, R67, R15.reuse ;  /* 0x0000000f43437220 */ /* 0x080fe20000400000 */
[-C--:B------:R-:W-:Y:S01]  /*4900*/  FMUL R70, R70, R15.reuse ;  /* 0x0000000f46467220 */ /* 0x080fe20000400000 */
[-C--:B------:R-:W-:Y:S01]  /*4910*/  FMUL R71, R71, R15.reuse ;  /* 0x0000000f47477220 */ /* 0x080fe20000400000 */
[----:B------:R3:W-:Y:S01]  /*4920*/  SHFL.IDX PT, R19, R24, R13, 0x1c1f ;  /* 0x001c1f0d18137589 */ /* 0x0007e200000e0000 */
[-C--:B------:R-:W-:Y:S01]  /*4930*/  FMUL R74, R74, R15.reuse ;  /* 0x0000000f4a4a7220 */ /* 0x080fe20000400000 */
[-C--:B------:R-:W-:Y:S01]  /*4940*/  FMUL R75, R75, R15.reuse ;  /* 0x0000000f4b4b7220 */ /* 0x080fe20000400000 */
[-C--:B------:R-:W-:Y:S01]  /*4950*/  FMUL R78, R78, R15.reuse ;  /* 0x0000000f4e4e7220 */ /* 0x080fe20000400000 */
[----:B------:R-:W5:Y:S01]  /*4960*/  SHFL.IDX PT, R22, R43, R14, 0x1c1f ;  /* 0x001c1f0e2b167589 */ /* 0x000f6200000e0000 */
[-C--:B------:R-:W-:Y:S01]  /*4970*/  FMUL R79, R79, R15.reuse ;  /* 0x0000000f4f4f7220 */ /* 0x080fe20000400000 */
[-C--:B------:R-:W-:Y:S01]  /*4980*/  FMUL R82, R82, R15.reuse ;  /* 0x0000000f52527220 */ /* 0x080fe20000400000 */
[-C--:B------:R-:W-:Y:S01]  /*4990*/  FMUL R83, R83, R15.reuse ;  /* 0x0000000f53537220 */ /* 0x080fe20000400000 */
[----:B------:R4:W-:Y:S01]  /*49a0*/  SHFL.IDX PT, R23, R26, R13, 0x1c1f ;  /* 0x001c1f0d1a177589 */ /* 0x0009e200000e0000 */
[-C--:B------:R-:W-:Y:S01]  /*49b0*/  FMUL R86, R86, R15.reuse ;  /* 0x0000000f56567220 */ /* 0x080fe20000400000 */
[----:B------:R-:W-:-:S02]  /*49c0*/  FMUL R87, R87, R15 ;  /* 0x0000000f57577220 */ /* 0x000fc40000400000 */
[----:B------:R1:W2:Y:S01]  /*49d0*/  SHFL.IDX PT, R28, R25, R14, 0x1c1f ;  /* 0x001c1f0e191c7589 */ /* 0x0002a200000e0000 */
[-C--:B---3--:R-:W-:Y:S02]  /*49e0*/  PRMT R24, R20, R9.reuse, R17 ;  /* 0x0000000914187216 */ /* 0x088fe40000000011 */
[-C--:B----4-:R-:W-:Y:S02]  /*49f0*/  PRMT R26, R18, R9.reuse, R21 ;  /* 0x00000009121a7216 */ /* 0x090fe40000000015 */
[-C--:B-1----:R-:W-:Y:S02]  /*4a00*/  PRMT R25, R20, R10.reuse, R17 ;  /* 0x0000000a14197216 */ /* 0x082fe40000000011 */
[-C--:B------:R-:W-:Y:S02]  /*4a10*/  PRMT R27, R18, R10.reuse, R21 ;  /* 0x0000000a121b7216 */ /* 0x080fe40000000015 */
[C-C-:B-----5:R-:W-:Y:S02]  /*4a20*/  PRMT R36, R19.reuse, R9, R22.reuse ;  /* 0x0000000913247216 */ /* 0x160fe40000000016 */
[----:B------:R-:W-:-:S02]  /*4a30*/  PRMT R37, R19, R10, R22 ;  /* 0x0000000a13257216 */ /* 0x000fc40000000016 */
[C-C-:B--2---:R-:W-:Y:S02]  /*4a40*/  PRMT R38, R23.reuse, R9, R28.reuse ;  /* 0x0000000917267216 */ /* 0x144fe4000000001c */
[----:B------:R-:W-:Y:S01]  /*4a50*/  PRMT R39, R23, R10, R28 ;  /* 0x0000000a17277216 */ /* 0x000fe2000000001c */
[----:B------:R-:W-:Y:S06]  /*4a60*/  @!P0 BRA `(.L_x_27) ;  /* 0x0000000000048947 */ /* 0x000fec0003800000 */
[----:B------:R-:W-:Y:S01]  /*4a70*/  BPT.TRAP 0x1 ;  /* 0x000000040000795c */ /* 0x000fe20000300000 */
.L_x_27:
[----:B------:R-:W-:Y:S05]  /*4a80*/  @P3 BRA `(.L_x_28) ;  /* 0x0000000000083947 */ /* 0x000fea0003800000 */
[----:B------:R-:W1:Y:S02]  /*4a90*/  SYNCS.PHASECHK.TRANS64.TRYWAIT P3, [UR6+0x7000], R29 ;  /* 0x0070001dff0075a7 */ /* 0x000e640008060146 */
[----:B-1----:R-:W-:Y:S05]  /*4aa0*/  @!P3 BRA `(.L_x_29) ;  /* 0x0000004800f0b947 */ /* 0x002fea0003800000 */
.L_x_28:
[----:B------:R-:W-:Y:S01]  /*4ab0*/  ULEA UR6, UR14, UR12, 0x8 ;  /* 0x0000000c0e067291 */ /* 0x000fe2000f8e403f */
[----:B------:R-:W-:Y:S01]  /*4ac0*/  WARPGROUP.ARRIVE ;  /* 0x00000000000079c5 */ /* 0x000fe20000000000 */
[----:B------:R-:W-:-:S07]  /*4ad0*/  UMOV UR7, 0x80000020 ;  /* 0x8000002000077882 */ /* 0x000fce0000000000 */
[----:B------:R-:W-:Y:S01]  /*4ae0*/  QGMMA.64x64x32.F32.E4M3.E4M3 R56, R24, gdesc[UR4], R56, gsb0 ;  /* 0x00e0000418387df3 */ /* 0x000fe20008000838 */
        /* <DEDUP_REMOVED lines=8> */
.L_x_30:
[----:B------:R-:W-:-:S04]  /*4b70*/  ULEA UR6, UR13, UR38, 0x3 ;  /* 0x000000260d067291 */ /* 0x000fc8000f8e183f */
[----:B------:R-:W-:-:S04]  /*4b80*/  UIADD3 UR6, UR6, 0x7028, URZ ;  /* 0x0000702806067890 */ /* 0x000fc8000fffe03f */
[----:B------:R-:W-:-:S09]  /*4b90*/  UPRMT UR6, URZ, 0x654, UR6 ;  /* 0x000006543f067896 */ /* 0x000fd20008000006 */
[----:B------:R-:W-:Y:S01]  /*4ba0*/  SYNCS.ARRIVE.TRANS64.RED.A1T0 RZ, [UR6], RZ ;  /* 0x000000ffffff79a7 */ /* 0x000fe20008100406 */
[----:B------:R-:W-:Y:S05]  /*4bb0*/  @P1 BRA `(.L_x_31) ;  /* 0x0000000000041947 */ /* 0x000fea0003800000 */
[----:B------:R-:W-:Y:S01]  /*4bc0*/  BPT.TRAP 0x1 ;  /* 0x000000040000795c */ /* 0x000fe20000300000 */
.L_x_31:
[----:B------:R-:W-:-:S04]  /*4bd0*/  UIADD3 UR13, UR13, 0x1, URZ ;  /* 0x000000010d0d7890 */ /* 0x000fc8000fffe03f */
[----:B------:R-:W-:-:S04]  /*4be0*/  UISETP.NE.AND UP0, UPT, UR13, 0x5, UPT ;  /* 0x000000050d00788c */ /* 0x000fc8000bf05270 */
[----:B------:R-:W-:Y:S01]  /*4bf0*/  USEL UR13, UR13, URZ, UP0 ;  /* 0x0000003f0d0d7287 */ /* 0x000fe20008000000 */
[----:B------:R-:W-:Y:S11]  /*4c00*/  @!P0 BRA `(.L_x_32) ;  /* 0x0000000000048947 */ /* 0x000ff60003800000 */
[----:B------:R-:W-:Y:S01]  /*4c10*/  BPT.TRAP 0x1 ;  /* 0x000000040000795c */ /* 0x000fe20000300000 */
.L_x_32:
[----:B------:R-:W-:-:S04]  /*4c20*/  ULEA UR6, UR13, UR38, 0x3 ;  /* 0x000000260d067291 */ /* 0x000fc8000f8e183f */
[----:B------:R-:W-:-:S04]  /*4c30*/  UIADD3 UR6, UR6, 0x7028, URZ ;  /* 0x0000702806067890 */ /* 0x000fc8000fffe03f */
[----:B------:R-:W-:-:S09]  /*4c40*/  UPRMT UR6, URZ, 0x654, UR6 ;  /* 0x000006543f067896 */ /* 0x000fd20008000006 */
[----:B------:R-:W-:Y:S01]  /*4c50*/  SYNCS.ARRIVE.TRANS64.RED.A1T0 RZ, [UR6], RZ ;  /* 0x000000ffffff79a7 */ /* 0x000fe20008100406 */
[----:B------:R-:W-:Y:S05]  /*4c60*/  @P1 BRA `(.L_x_33) ;  /* 0x0000000000041947 */ /* 0x000fea0003800000 */
[----:B------:R-:W-:Y:S01]  /*4c70*/  BPT.TRAP 0x1 ;  /* 0x000000040000795c */ /* 0x000fe20000300000 */
.L_x_33:
[----:B------:R-:W-:Y:S01]  /*4c80*/  UIADD3 UR14, UR14, 0x1, URZ ;  /* 0x000000010e0e7890 */ /* 0x000fe2000fffe03f */
[----:B------:R-:W-:Y:S01]  /*4c90*/  ISETP.GT.AND P3, PT, R7, 0x1, PT ;  /* 0x000000010700780c */ /* 0x000fe20003f64270 */
[----:B------:R-:W-:Y:S01]  /*4ca0*/  UIADD3 UR13, UR13, 0x1, URZ ;  /* 0x000000010d0d7890 */ /* 0x000fe2000fffe03f */
[----:B------:R-:W-:Y:S01]  /*4cb0*/  VIADD R5, R5, 0x40 ;  /* 0x0000004005057836 */ /* 0x000fe20000000000 */
[----:B------:R-:W-:Y:S01]  /*4cc0*/  UISETP.NE.AND UP2, UPT, UR14, 0x5, UPT ;  /* 0x000000050e00788c */ /* 0x000fe2000bf45270 */
[----:B-1----:R-:W-:Y:S01]  /*4cd0*/  VIADD R16, R7, 0xffffffff ;  /* 0xffffffff07107836 */ /* 0x002fe20000000000 */
[----:B------:R-:W-:Y:S01]  /*4ce0*/  UISETP.NE.AND UP0, UPT, UR13, 0x5, UPT ;  /* 0x000000050d00788c */ /* 0x000fe2000bf05270 */
[----:B------:R-:W-:Y:S01]  /*4cf0*/  IMAD.MOV.U32 R17, RZ, RZ, R6 ;  /* 0x000000ffff117224 */ /* 0x000fe200078e0006 */
[----:B------:R-:W-:Y:S01]  /*4d00*/  USEL UR6, URZ, 0x1, UP2 ;  /* 0x000000013f067887 */ /* 0x000fe20009000000 */
[----:B------:R-:W-:Y:S01]  /*4d10*/  IMAD.MOV.U32 R19, RZ, RZ, R8 ;  /* 0x000000ffff137224 */ /* 0x000fe200078e0008 */
[----:B------:R-:W-:-:S02]  /*4d20*/  USEL UR13, UR13, URZ, UP0 ;  /* 0x0000003f0d0d7287 */ /* 0x000fc40008000000 */
[----:B------:R-:W-:Y:S02]  /*4d30*/  USEL UR14, UR14, URZ, UP2 ;  /* 0x0000003f0e0e7287 */ /* 0x000fe40009000000 */
[----:B------:R-:W-:Y:S01]  /*4d40*/  LOP3.LUT R15, R4, UR6, RZ, 0x3c, !PT ;  /* 0x00000006040f7c12 */ /* 0x000fe2000f8e3cff */
[----:B------:R-:W-:Y:S09]  /*4d50*/  @P3 BRA `(.L_x_34) ;  /* 0xffffffe000703947 */ /* 0x000ff2000383ffff */
.L_x_23:
[----:B------:R-:W-:-:S13]  /*4d60*/  ISETP.GE.AND P3, PT, R7, RZ, PT ;  /* 0x000000ff0700720c */ /* 0x000fda0003f66270 */
[----:B------:R-:W-:Y:S05]  /*4d70*/  @!P3 BRA `(.L_x_35) ;  /* 0x0000002000bcb947 */ /* 0x000fea0003800000 */
[----:B------:R-:W-:Y:S01]  /*4d80*/  VIADD R7, R7, 0x1 ;  /* 0x0000000107077836 */ /* 0x000fe20000000000 */
[----:B------:R-:W-:Y:S01]  /*4d90*/  ULDC UR16, c[0x0][0x604] ;  /* 0x0001810000107ab9 */ /* 0x000fe20000000800 */
[----:B------:R-:W-:Y:S02]  /*4da0*/  IMAD.MOV.U32 R4, RZ, RZ, R6 ;  /* 0x000000ffff047224 */ /* 0x000fe400078e0006 */
[----:B------:R-:W-:-:S07]  /*4db0*/  IMAD.MOV.U32 R16, RZ, RZ, R8 ;  /* 0x000000ffff107224 */ /* 0x000fce00078e0008 */
.L_x_46:
[----:B------:R-:W-:Y:S05]  /*4dc0*/  @!P0 BRA `(.L_x_36) ;  /* 0x0000000000048947 */ /* 0x000fea0003800000 */
[----:B------:R-:W-:Y:S01]  /*4dd0*/  BPT.TRAP 0x1 ;  /* 0x000000040000795c */ /* 0x000fe20000300000 */
.L_x_36:
[----:B------:R-:W-:Y:S01]  /*4de0*/  ULEA UR6, UR14, UR38, 0x3 ;  /* 0x000000260e067291 */ /* 0x000fe2000f8e183f */
[----:B------:R-:W-:-:S08]  /*4df0*/  SHF.L.U32 R0, R15, 0x1f, RZ ;  /* 0x0000001f0f007819 */ /* 0x000fd000000006ff */
[----:B------:R-:W1:Y:S02]  /*4e00*/  SYNCS.PHASECHK.TRANS64.TRYWAIT P3, [UR6+0x7000], R0 ;  /* 0x00700000ff0075a7 */ /* 0x000e640008060146 */
[----:B-1----:R-:W-:Y:S05]  /*4e10*/  @!P3 BRA `(.L_x_37) ;  /* 0x00000048002cb947 */ /* 0x002fea0003800000 */
.L_x_105:
        /* <DEDUP_REMOVED lines=17> */
.L_x_38:
[C---:B------:R-:W-:Y:S01]  /*4f30*/  VIADD R6, R5.reuse, 0x1 ;  /* 0x0000000105067836 */ /* 0x040fe20000000000 */
[C---:B------:R-:W-:Y:S01]  /*4f40*/  ISETP.GE.AND P3, PT, R2.reuse, R5, PT ;  /* 0x000000050200720c */ /* 0x040fe20003f66270 */
[C---:B------:R-:W-:Y:S01]  /*4f50*/  VIADD R8, R5.reuse, 0x8 ;  /* 0x0000000805087836 */ /* 0x040fe20000000000 */
[----:B------:R-:W-:Y:S01]  /*4f60*/  ULEA UR6, UR14, UR38, 0x3 ;  /* 0x000000260e067291 */ /* 0x000fe2000f8e183f */
[C---:B------:R-:W-:Y:S01]  /*4f70*/  VIADD R17, R5.reuse, 0x9 ;  /* 0x0000000905117836 */ /* 0x040fe20000000000 */
[----:B------:R-:W-:Y:S01]  /*4f80*/  ISETP.GE.AND P4, PT, R2, R6, PT ;  /* 0x000000060200720c */ /* 0x000fe20003f86270 */
[C---:B------:R-:W-:Y:S01]  /*4f90*/  VIADD R18, R5.reuse, 0x10 ;  /* 0x0000001005127836 */ /* 0x040fe20000000000 */
[----:B------:R-:W-:Y:S01]  /*4fa0*/  FSEL R15, R24, -INF , P3 ;  /* 0xff800000180f7808 */ /* 0x000fe20001800000 */
[----:B------:R-:W-:Y:S01]  /*4fb0*/  VIADD R19, R5, 0x11 ;  /* 0x0000001105137836 */ /* 0x000fe20000000000 */
[----:B------:R-:W-:Y:S02]  /*4fc0*/  ISETP.GE.AND P3, PT, R2, R8, PT ;  /* 0x000000080200720c */ /* 0x000fe40003f66270 */
[----:B------:R-:W-:-:S02]  /*4fd0*/  FSEL R25, R25, -INF , P4 ;  /* 0xff80000019197808 */ /* 0x000fc40002000000 */
[----:B------:R-:W-:Y:S02]  /*4fe0*/  FMNMX R20, R15, R4, !PT ;  /* 0x000000040f147209 */ /* 0x000fe40007800000 */
[----:B------:R-:W-:Y:S02]  /*4ff0*/  ISETP.GE.AND P4, PT, R2, R17, PT ;  /* 0x000000110200720c */ /* 0x000fe40003f86270 */
[----:B------:R-:W-:Y:S02]  /*5000*/  FSEL R28, R28, -INF , P3 ;  /* 0xff8000001c1c7808 */ /* 0x000fe40001800000 */
[----:B------:R-:W-:Y:S01]  /*5010*/  FMNMX R21, R25, R20, !PT ;  /* 0x0000001419157209 */ /* 0x000fe20007800000 */
[----:B------:R-:W-:Y:S01]  /*5020*/  VIADD R20, R5, 0x18 ;  /* 0x0000001805147836 */ /* 0x000fe20000000000 */
[----:B------:R-:W-:Y:S02]  /*5030*/  ISETP.GE.AND P3, PT, R2, R18, PT ;  /* 0x000000120200720c */ /* 0x000fe40003f66270 */
[----:B------:R-:W-:-:S02]  /*5040*/  FSEL R29, R29, -INF , P4 ;  /* 0xff8000001d1d7808 */ /* 0x000fc40002000000 */
[----:B------:R-:W-:Y:S01]  /*5050*/  FMNMX R22, R28, R21, !PT ;  /* 0x000000151c167209 */ /* 0x000fe20007800000 */
[----:B------:R-:W-:Y:S01]  /*5060*/  VIADD R21, R5, 0x19 ;  /* 0x0000001905157836 */ /* 0x000fe20000000000 */
        /* <DEDUP_REMOVED lines=40> */
[----:B------:R-:W-:Y:S02]  /*52f0*/  FMNMX R93, R49, R94, !PT ;  /* 0x0000005e315d7209 */ /* 0x000fe40007800000 */
[----:B------:R-:W-:Y:S02]  /*5300*/  FSEL R53, R53, -INF , P4 ;  /* 0xff80000035357808 */ /* 0x000fe40002000000 */
[----:B------:R-:W-:-:S02]  /*5310*/  FMNMX R94, R52, R93, !PT ;  /* 0x0000005d345e7209 */ /* 0x000fc40007800000 */
[----:B------:R-:W-:Y:S02]  /*5320*/  ISETP.GE.AND P6, PT, R3, R6, PT ;  /* 0x000000060300720c */ /* 0x000fe40003fc6270 */
[----:B------:R-:W-:Y:S02]  /*5330*/  FMNMX R94, R53, R94, !PT ;  /* 0x0000005e355e7209 */ /* 0x000fe40007800000 */
[----:B------:R-:W-:Y:S02]  /*5340*/  ISETP.GE.AND P5, PT, R3, R18, PT ;  /* 0x000000120300720c */ /* 0x000fe40003fa6270 */
[----:B------:R-:W-:Y:S01]  /*5350*/  FSEL R27, R27, -INF , P6 ;  /* 0xff8000001b1b7808 */ /* 0x000fe20003000000 */
[----:B------:R-:W1:Y:S01]  /*5360*/  SHFL.BFLY PT, R93, R94, 0x1, 0x1f ;  /* 0x0c201f005e5d7f89 */ /* 0x000e6200000e0000 */
[----:B------:R-:W-:Y:S02]  /*5370*/  FSEL R34, R34, -INF , P5 ;  /* 0xff80000022227808 */ /* 0x000fe40002800000 */
[----:B------:R-:W-:-:S02]  /*5380*/  ISETP.GE.AND P6, PT, R3, R19, PT ;  /* 0x000000130300720c */ /* 0x000fc40003fc6270 */
[----:B------:R-:W-:Y:S02]  /*5390*/  ISETP.GE.AND P4, PT, R3, R17, PT ;  /* 0x000000110300720c */ /* 0x000fe40003f86270 */
[----:B------:R-:W-:Y:S02]  /*53a0*/  FSEL R35, R35, -INF , P6 ;  /* 0xff80000023237808 */ /* 0x000fe40003000000 */
[C---:B------:R-:W-:Y:S02]  /*53b0*/  ISETP.GE.AND P6, PT, R3.reuse, R22, PT ;  /* 0x000000160300720c */ /* 0x040fe40003fc6270 */
[----:B------:R-:W-:Y:S02]  /*53c0*/  ISETP.GE.AND P3, PT, R3, R8, PT ;  /* 0x000000080300720c */ /* 0x000fe40003f66270 */
[----:B------:R-:W-:Y:S02]  /*53d0*/  FSEL R31, R31, -INF , P4 ;  /* 0xff8000001f1f7808 */ /* 0x000fe40002000000 */
[----:B------:R-:W-:-:S02]  /*53e0*/  FSEL R42, R42, -INF , P6 ;  /* 0xff8000002a2a7808 */ /* 0x000fc40003000000 */
[----:B------:R-:W-:Y:S02]  /*53f0*/  FSEL R30, R30, -INF , P3 ;  /* 0xff8000001e1e7808 */ /* 0x000fe40001800000 */
[C---:B------:R-:W-:Y:S02]  /*5400*/  ISETP.GE.AND P4, PT, R3.reuse, R21, PT ;  /* 0x000000150300720c */ /* 0x040fe40003f86270 */
[C---:B------:R-:W-:Y:S02]  /*5410*/  ISETP.GE.AND P6, PT, R3.reuse, R88, PT ;  /* 0x000000580300720c */ /* 0x040fe40003fc6270 */
[----:B------:R-:W-:Y:S02]  /*5420*/  ISETP.GE.AND P3, PT, R3, R20, PT ;  /* 0x000000140300720c */ /* 0x000fe40003f66270 */
[----:B-1----:R-:W-:Y:S02]  /*5430*/  FMNMX R93, R94, R93, !PT ;  /* 0x0000005d5e5d7209 */ /* 0x002fe40007800000 */
[----:B------:R-:W-:-:S02]  /*5440*/  FSEL R39, R39, -INF , P4 ;  /* 0xff80000027277808 */ /* 0x000fc40002000000 */
[----:B------:R-:W-:Y:S01]  /*5450*/  FSEL R47, R47, -INF , P6 ;  /* 0xff8000002f2f7808 */ /* 0x000fe20003000000 */
[----:B------:R-:W1:Y:S01]  /*5460*/  SHFL.BFLY PT, R96, R93, 0x2, 0x1f ;  /* 0x0c401f005d607f89 */ /* 0x000e6200000e0000 */
[----:B------:R-:W-:Y:S02]  /*5470*/  FSEL R38, R38, -INF , P3 ;  /* 0xff80000026267808 */ /* 0x000fe40001800000 */
[C---:B------:R-:W-:Y:S02]  /*5480*/  ISETP.GE.AND P4, PT, R3.reuse, R24, PT ;  /* 0x000000180300720c */ /* 0x040fe40003f86270 */
[C---:B------:R-:W-:Y:S02]  /*5490*/  ISETP.GE.AND P6, PT, R3.reuse, R91, PT ;  /* 0x0000005b0300720c */ /* 0x040fe40003fc6270 */
[----:B------:R-:W-:Y:S02]  /*54a0*/  ISETP.GE.AND P3, PT, R3, R23, PT ;  /* 0x000000170300720c */ /* 0x000fe40003f66270 */
[----:B------:R-:W-:-:S02]  /*54b0*/  FSEL R46, R46, -INF , P4 ;  /* 0xff8000002e2e7808 */ /* 0x000fc40002000000 */
[----:B------:R-:W-:Y:S02]  /*54c0*/  FSEL R54, R54, -INF , P6 ;  /* 0xff80000036367808 */ /* 0x000fe40003000000 */
[----:B------:R-:W-:Y:S02]  /*54d0*/  FSEL R43, R43, -INF , P3 ;  /* 0xff8000002b2b7808 */ /* 0x000fe40001800000 */
[----:B------:R-:W-:-:S04]  /*54e0*/  ISETP.GE.AND P3, PT, R3, R89, PT ;  /* 0x000000590300720c */ /* 0x000fc80003f66270 */
[----:B------:R-:W-:Y:S02]  /*54f0*/  FSEL R50, R50, -INF , P3 ;  /* 0xff80000032327808 */ /* 0x000fe40001800000 */
[----:B-1----:R-:W-:-:S04]  /*5500*/  FMNMX R6, R93, R96, !PT ;  /* 0x000000605d067209 */ /* 0x002fc80007800000 */
[----:B------:R-:W-:-:S04]  /*5510*/  FSETP.NEU.AND P5, PT, R6, -INF , PT ;  /* 0xff8000000600780b */ /* 0x000fc80003fad000 */
[----:B------:R-:W-:Y:S02]  /*5520*/  FSEL R19, R6, RZ, P5 ;  /* 0x000000ff06137208 */ /* 0x000fe40002800000 */
[----:B------:R-:W-:-:S03]  /*5530*/  ISETP.GE.AND P5, PT, R3, R5, PT ;  /* 0x000000050300720c */ /* 0x000fc60003fa6270 */
[C---:B------:R-:W-:Y:S01]  /*5540*/  FMUL R18, R19.reuse, UR16 ;  /* 0x0000001013127c20 */ /* 0x040fe20008400000 */
[----:B------:R-:W-:Y:S01]  /*5550*/  FSEL R17, R26, -INF , P5 ;  /* 0xff8000001a117808 */ /* 0x000fe20002800000 */
[----:B------:R-:W-:-:S01]  /*5560*/  FADD R19, -R19, R4 ;  /* 0x0000000413137221 */ /* 0x000fc20000000100 */
[----:B------:R-:W-:Y:S01]  /*5570*/  ISETP.GE.AND P5, PT, R3, R90, PT ;  /* 0x0000005a0300720c */ /* 0x000fe20003fa6270 */
[----:B------:R-:W-:-:S01]  /*5580*/  FFMA R15, R15, UR16, -R18 ;  /* 0x000000100f0f7c23 */ /* 0x000fc20008000812 */
[----:B------:R-:W-:Y:S01]  /*5590*/  FMNMX R8, R17, R16, !PT ;  /* 0x0000001011087209 */ /* 0x000fe20007800000 */
[----:B------:R-:W-:-:S01]  /*55a0*/  FFMA R28, R28, UR16, -R18 ;  /* 0x000000101c1c7c23 */ /* 0x000fc20008000812 */
[----:B------:R-:W-:Y:S01]  /*55b0*/  FSEL R51, R51, -INF , P5 ;  /* 0xff80000033337808 */ /* 0x000fe20002800000 */
[----:B------:R-:W-:-:S01]  /*55c0*/  FFMA R29, R29, UR16, -R18 ;  /* 0x000000101d1d7c23 */ /* 0x000fc20008000812 */
[----:B------:R-:W-:Y:S01]  /*55d0*/  FMNMX R21, R27, R8, !PT ;  /* 0x000000081b157209 */ /* 0x000fe20007800000 */
[----:B------:R-:W-:-:S01]  /*55e0*/  FFMA R25, R25, UR16, -R18 ;  /* 0x0000001019197c23 */ /* 0x000fc20008000812 */
[----:B------:R-:W-:Y:S01]  /*55f0*/  FSETP.GEU.AND P4, PT, R15, -126, PT ;  /* 0xc2fc00000f00780b */ /* 0x000fe20003f8e000 */
[----:B------:R-:W-:-:S01]  /*5600*/  FFMA R32, R32, UR16, -R18 ;  /* 0x0000001020207c23 */ /* 0x000fc20008000812 */
[----:B------:R-:W-:Y:S01]  /*5610*/  FMNMX R8, R30, R21, !PT ;  /* 0x000000151e087209 */ /* 0x000fe20007800000 */
[----:B------:R-:W-:-:S01]  /*5620*/  FFMA R36, R36, UR16, -R18 ;  /* 0x0000001024247c23 */ /* 0x000fc20008000812 */
[----:B------:R-:W-:Y:S01]  /*5630*/  ISETP.GE.AND P5, PT, R3, R92, PT ;  /* 0x0000005c0300720c */ /* 0x000fe20003fa6270 */
[----:B------:R-:W-:-:S01]  /*5640*/  FFMA R37, R37, UR16, -R18 ;  /* 0x0000001025257c23 */ /* 0x000fc20008000812 */
[----:B------:R-:W-:Y:S01]  /*5650*/  FSETP.GEU.AND P6, PT, R28, -126, PT ;  /* 0xc2fc00001c00780b */ /* 0x000fe20003fce000 */
[----:B------:R-:W-:-:S01]  /*5660*/  FFMA R33, R33, UR16, -R18 ;  /* 0x0000001021217c23 */ /* 0x000fc20008000812 */
[----:B------:R-:W-:Y:S01]  /*5670*/  FMNMX R21, R31, R8, !PT ;  /* 0x000000081f157209 */ /* 0x000fe20007800000 */
[----:B------:R-:W-:-:S01]  /*5680*/  FFMA R40, R40, UR16, -R18 ;  /* 0x0000001028287c23 */ /* 0x000fc20008000812 */
[----:B------:R-:W-:Y:S01]  /*5690*/  FSEL R55, R55, -INF , P5 ;  /* 0xff80000037377808 */ /* 0x000fe20002800000 */
[----:B------:R-:W-:-:S01]  /*56a0*/  FFMA R44, R44, UR16, -R18 ;  /* 0x000000102c2c7c23 */ /* 0x000fc20008000812 */
[----:B------:R-:W-:Y:S01]  /*56b0*/  FSETP.GEU.AND P5, PT, R29, -126, PT ;  /* 0xc2fc00001d00780b */ /* 0x000fe20003fae000 */
[----:B------:R-:W-:Y:S01]  /*56c0*/  @!P4 FMUL R15, R15, 0.5 ;  /* 0x3f0000000f0fc820 */ /* 0x000fe20000400000 */
[----:B------:R-:W-:Y:S01]  /*56d0*/  FSETP.GEU.AND P3, PT, R25, -126, PT ;  /* 0xc2fc00001900780b */ /* 0x000fe20003f6e000 */
[----:B------:R-:W-:-:S01]  /*56e0*/  FFMA R45, R45, UR16, -R18 ;  /* 0x000000102d2d7c23 */ /* 0x000fc20008000812 */
[----:B------:R-:W-:Y:S01]  /*56f0*/  FMNMX R8, R34, R21, !PT ;  /* 0x0000001522087209 */ /* 0x000fe20007800000 */
[----:B------:R-:W-:-:S01]  /*5700*/  FFMA R41, R41, UR16, -R18 ;  /* 0x0000001029297c23 */ /* 0x000fc20008000812 */
[--C-:B------:R-:W-:Y:S01]  /*5710*/  FFMA R52, R52, UR16, -R18.reuse ;  /* 0x0000001034347c23 */ /* 0x100fe20008000812 */
[----:B------:R-:W-:Y:S01]  /*5720*/  @!P6 FMUL R28, R28, 0.5 ;  /* 0x3f0000001c1ce820 */ /* 0x000fe20000400000 */
[----:B------:R-:W-:Y:S01]  /*5730*/  FMNMX R21, R35, R8, !PT ;  /* 0x0000000823157209 */ /* 0x000fe20007800000 */
[----:B------:R-:W1:Y:S01]  /*5740*/  MUFU.EX2 R15, R15 ;  /* 0x0000000f000f7308 */ /* 0x000e620000000800 */
[----:B------:R-:W-:-:S01]  /*5750*/  FFMA R48, R48, UR16, -R18 ;  /* 0x0000001030307c23 */ /* 0x000fc20008000812 */
[--C-:B------:R-:W-:Y:S01]  /*5760*/  FFMA R49, R49, UR16, -R18.reuse ;  /* 0x0000001031317c23 */ /* 0x100fe20008000812 */
[----:B------:R-:W-:Y:S01]  /*5770*/  FMNMX R8, R38, R21, !PT ;  /* 0x0000001526087209 */ /* 0x000fe20007800000 */
[----:B------:R-:W-:Y:S01]  /*5780*/  @!P5 FMUL R29, R29, 0.5 ;  /* 0x3f0000001d1dd820 */ /* 0x000fe20000400000 */
[----:B------:R-:W-:-:S01]  /*5790*/  FFMA R53, R53, UR16, -R18 ;  /* 0x0000001035357c23 */ /* 0x000fc20008000812 */
[----:B------:R-:W-:Y:S01]  /*57a0*/  @!P3 FMUL R25, R25, 0.5 ;  /* 0x3f0000001919b820 */ /* 0x000fe20000400000 */
[----:B------:R-:W-:Y:S01]  /*57b0*/  FMNMX R21, R39, R8, !PT ;  /* 0x0000000827157209 */ /* 0x000fe20007800000 */
[----:B------:R-:W2:Y:S01]  /*57c0*/  MUFU.EX2 R28, R28 ;  /* 0x0000001c001c7308 */ /* 0x000ea20000000800 */
[----:B------:R-:W-:-:S02]  /*57d0*/  FMUL R19, R19, UR16 ;  /* 0x0000001013137c20 */ /* 0x000fc40008400000 */
[----:B------:R-:W-:-:S04]  /*57e0*/  FMNMX R8, R42, R21, !PT ;  /* 0x000000152a087209 */ /* 0x000fc80007800000 */
[----:B------:R-:W-:Y:S01]  /*57f0*/  FMNMX R21, R43, R8, !PT ;  /* 0x000000082b157209 */ /* 0x000fe20007800000 */
[----:B------:R-:W3:Y:S01]  /*5800*/  MUFU.EX2 R29, R29 ;  /* 0x0000001d001d7308 */ /* 0x000ee20000000800 */
[----:B-1----:R-:W-:Y:S01]  /*5810*/  @!P4 FMUL R15, R15, R15 ;  /* 0x0000000f0f0fc220 */ /* 0x002fe20000400000 */
[----:B------:R-:W-:Y:S02]  /*5820*/  FSETP.GEU.AND P4, PT, R32, -126, PT ;  /* 0xc2fc00002000780b */ /* 0x000fe40003f8e000 */
[----:B------:R-:W-:-:S04]  /*5830*/  FMNMX R8, R46, R21, !PT ;  /* 0x000000152e087209 */ /* 0x000fc80007800000 */
[----:B------:R-:W1:Y:S01]  /*5840*/  MUFU.EX2 R25, R25 ;  /* 0x0000001900197308 */ /* 0x000e620000000800 */
[----:B------:R-:W-:Y:S01]  /*5850*/  FMNMX R21, R47, R8, !PT ;  /* 0x000000082f157209 */ /* 0x000fe20007800000 */
[----:B--2---:R-:W-:Y:S01]  /*5860*/  @!P6 FMUL R28, R28, R28 ;  /* 0x0000001c1c1ce220 */ /* 0x004fe20000400000 */
[----:B------:R-:W-:Y:S02]  /*5870*/  FSETP.GEU.AND P6, PT, R36, -126, PT ;  /* 0xc2fc00002400780b */ /* 0x000fe40003fce000 */
[----:B------:R-:W-:Y:S02]  /*5880*/  FMNMX R8, R50, R21, !PT ;  /* 0x0000001532087209 */ /* 0x000fe40007800000 */
[----:B------:R-:W-:Y:S01]  /*5890*/  @!P4 FMUL R32, R32, 0.5 ;  /* 0x3f0000002020c820 */ /* 0x000fe20000400000 */
[----:B---3--:R-:W-:Y:S01]  /*58a0*/  @!P5 FMUL R29, R29, R29 ;  /* 0x0000001d1d1dd220 */ /* 0x008fe20000400000 */
[----:B------:R-:W-:Y:S02]  /*58b0*/  FSETP.GEU.AND P5, PT, R37, -126, PT ;  /* 0xc2fc00002500780b */ /* 0x000fe40003fae000 */
[----:B------:R-:W-:-:S02]  /*58c0*/  FMNMX R21, R51, R8, !PT ;  /* 0x0000000833157209 */ /* 0x000fc40007800000 */
[----:B------:R-:W2:Y:S02]  /*58d0*/  MUFU.EX2 R32, R32 ;  /* 0x0000002000207308 */ /* 0x000ea40000000800 */
[----:B------:R-:W-:Y:S01]  /*58e0*/  FMNMX R8, R54, R21, !PT ;  /* 0x0000001536087209 */ /* 0x000fe20007800000 */
[----:B-1----:R-:W-:Y:S01]  /*58f0*/  @!P3 FMUL R25, R25, R25 ;  /* 0x000000191919b220 */ /* 0x002fe20000400000 */
[----:B------:R-:W-:Y:S01]  /*5900*/  FSETP.GEU.AND P3, PT, R33, -126, PT ;  /* 0xc2fc00002100780b */ /* 0x000fe20003f6e000 */
[----:B------:R-:W-:Y:S01]  /*5910*/  @!P6 FMUL R36, R36, 0.5 ;  /* 0x3f0000002424e820 */ /* 0x000fe20000400000 */
[----:B------:R-:W-:-:S03]  /*5920*/  FMNMX R8, R55, R8, !PT ;  /* 0x0000000837087209 */ /* 0x000fc60007800000 */
[----:B------:R-:W-:Y:S02]  /*5930*/  @!P5 FMUL R37, R37, 0.5 ;  /* 0x3f0000002525d820 */ /* 0x000fe40000400000 */
[----:B------:R-:W1:Y:S01]  /*5940*/  MUFU.EX2 R36, R36 ;  /* 0x0000002400247308 */ /* 0x000e620000000800 */
[----:B------:R-:W3:Y:S01]  /*5950*/  SHFL.BFLY PT, R21, R8, 0x1, 0x1f ;  /* 0x0c201f0008157f89 */ /* 0x000ee200000e0000 */
[----:B--2---:R-:W-:-:S04]  /*5960*/  @!P4 FMUL R32, R32, R32 ;  /* 0x000000202020c220 */ /* 0x004fc80000400000 */
[----:B------:R-:W-:Y:S01]  /*5970*/  @!P3 FMUL R33, R33, 0.5 ;  /* 0x3f0000002121b820 */ /* 0x000fe20000400000 */
[----:B------:R-:W-:Y:S01]  /*5980*/  FSETP.GEU.AND P4, PT, R40, -126, PT ;  /* 0xc2fc00002800780b */ /* 0x000fe20003f8e000 */
[----:B------:R-:W2:Y:S08]  /*5990*/  MUFU.EX2 R37, R37 ;  /* 0x0000002500257308 */ /* 0x000eb00000000800 */
[----:B------:R-:W4:Y:S01]  /*59a0*/  MUFU.EX2 R33, R33 ;  /* 0x0000002100217308 */ /* 0x000f220000000800 */
[----:B-1----:R-:W-:Y:S01]  /*59b0*/  @!P6 FMUL R36, R36, R36 ;  /* 0x000000242424e220 */ /* 0x002fe20000400000 */
[----:B------:R-:W-:-:S02]  /*59c0*/  FSETP.GEU.AND P6, PT, R44, -126, PT ;  /* 0xc2fc00002c00780b */ /* 0x000fc40003fce000 */
[----:B------:R-:W-:Y:S01]  /*59d0*/  @!P4 FMUL R40, R40, 0.5 ;  /* 0x3f0000002828c820 */ /* 0x000fe20000400000 */
[----:B--2---:R-:W-:Y:S01]  /*59e0*/  @!P5 FMUL R37, R37, R37 ;  /* 0x000000252525d220 */ /* 0x004fe20000400000 */
[----:B------:R-:W-:-:S04]  /*59f0*/  FSETP.GEU.AND P5, PT, R45, -126, PT ;  /* 0xc2fc00002d00780b */ /* 0x000fc80003fae000 */
[----:B------:R-:W1:Y:S01]  /*5a00*/  MUFU.EX2 R40, R40 ;  /* 0x0000002800287308 */ /* 0x000e620000000800 */
[----:B---3--:R-:W-:-:S04]  /*5a10*/  FMNMX R8, R8, R21, !PT ;  /* 0x0000001508087209 */ /* 0x008fc80007800000 */
[----:B------:R-:W-:Y:S01]  /*5a20*/  @!P6 FMUL R44, R44, 0.5 ;  /* 0x3f0000002c2ce820 */ /* 0x000fe20000400000 */
[----:B----4-:R-:W-:Y:S01]  /*5a30*/  @!P3 FMUL R33, R33, R33 ;  /* 0x000000212121b220 */ /* 0x010fe20000400000 */
[----:B------:R-:W-:Y:S01]  /*5a40*/  FSETP.GEU.AND P3, PT, R41, -126, PT ;  /* 0xc2fc00002900780b */ /* 0x000fe20003f6e000 */
[----:B------:R-:W2:Y:S01]  /*5a50*/  SHFL.BFLY PT, R23, R8, 0x2, 0x1f ;  /* 0x0c401f0008177f89 */ /* 0x000ea200000e0000 */
[----:B------:R-:W3:Y:S01]  /*5a60*/  MUFU.EX2 R21, R44 ;  /* 0x0000002c00157308 */ /* 0x000ee20000000800 */
[----:B------:R-:W-:-:S07]  /*5a70*/  @!P5 FMUL R45, R45, 0.5 ;  /* 0x3f0000002d2dd820 */ /* 0x000fce0000400000 */
[----:B------:R-:W4:Y:S01]  /*5a80*/  MUFU.EX2 R22, R45 ;  /* 0x0000002d00167308 */ /* 0x000f220000000800 */
[----:B-1----:R-:W-:Y:S01]  /*5a90*/  @!P4 FMUL R40, R40, R40 ;  /* 0x000000282828c220 */ /* 0x002fe20000400000 */
[----:B------:R-:W-:Y:S01]  /*5aa0*/  FSETP.GEU.AND P4, PT, R48, -126, PT ;  /* 0xc2fc00003000780b */ /* 0x000fe20003f8e000 */
[----:B------:R-:W-:Y:S02]  /*5ab0*/  @!P3 FMUL R41, R41, 0.5 ;  /* 0x3f0000002929b820 */ /* 0x000fe40000400000 */
[----:B------:R-:W-:Y:S01]  /*5ac0*/  FADD R4, R15, R40 ;  /* 0x000000280f047221 */ /* 0x000fe20000000000 */
[----:B------:R-:W-:Y:S02]  /*5ad0*/  F2FP.SATFINITE.E4M3.F32.PACK_AB_MERGE_C R40, RZ, R40, RZ ;  /* 0x00000028ff28723e */ /* 0x000fe400048070ff */
[----:B------:R-:W1:Y:S01]  /*5ae0*/  MUFU.EX2 R20, R41 ;  /* 0x0000002900147308 */ /* 0x000e620000000800 */
[----:B---3--:R-:W-:Y:S01]  /*5af0*/  @!P6 FMUL R21, R21, R21 ;  /* 0x000000151515e220 */ /* 0x008fe20000400000 */
[----:B------:R-:W-:-:S02]  /*5b00*/  FSETP.GEU.AND P6, PT, R52, -126, PT ;  /* 0xc2fc00003400780b */ /* 0x000fc40003fce000 */
[----:B------:R-:W-:Y:S02]  /*5b10*/  LOP3.LUT R40, R40, 0xff, RZ, 0xc0, !PT ;  /* 0x000000ff28287812 */ /* 0x000fe400078ec0ff */
[----:B------:R-:W-:Y:S01]  /*5b20*/  F2FP.SATFINITE.E4M3.F32.PACK_AB_MERGE_C R15, RZ, R15, RZ ;  /* 0x0000000fff0f723e */ /* 0x000fe200048070ff */
[----:B------:R-:W-:Y:S01]  /*5b30*/  @!P4 FMUL R48, R48, 0.5 ;  /* 0x3f0000003030c820 */ /* 0x000fe20000400000 */
[----:B--2---:R-:W-:Y:S01]  /*5b40*/  FMNMX R8, R8, R23, !PT ;  /* 0x0000001708087209 */ /* 0x004fe20007800000 */
[----:B----4-:R-:W-:Y:S01]  /*5b50*/  @!P5 FMUL R22, R22, R22 ;  /* 0x000000161616d220 */ /* 0x010fe20000400000 */
[----:B------:R-:W-:Y:S01]  /*5b60*/  LOP3.LUT R15, R15, 0xff, RZ, 0xc0, !PT ;  /* 0x000000ff0f0f7812 */ /* 0x000fe200078ec0ff */
[----:B------:R-:W2:Y:S01]  /*5b70*/  MUFU.EX2 R23, R48 ;  /* 0x0000003000177308 */ /* 0x000ea20000000800 */
[----:B------:R-:W-:-:S03]  /*5b80*/  FSETP.NEU.AND P5, PT, R8, -INF , PT ;  /* 0xff8000000800780b */ /* 0x000fc60003fad000 */
[----:B------:R-:W-:Y:S01]  /*5b90*/  @!P6 FMUL R52, R52, 0.5 ;  /* 0x3f0000003434e820 */ /* 0x000fe20000400000 */
[----:B------:R-:W-:Y:S01]  /*5ba0*/  FSEL R45, R8, RZ, P5 ;  /* 0x000000ff082d7208 */ /* 0x000fe20002800000 */
[----:B-1----:R-:W-:Y:S01]  /*5bb0*/  @!P3 FMUL R20, R20, R20 ;  /* 0x000000141414b220 */ /* 0x002fe20000400000 */
[----:B------:R-:W-:Y:S01]  /*5bc0*/  FSETP.GEU.AND P3, PT, R49, -126, PT ;  /* 0xc2fc00003100780b */ /* 0x000fe20003f6e000 */
[----:B------:R1:W3:Y:S01]  /*5bd0*/  MUFU.EX2 R41, R52 ;  /* 0x0000003400297308 */ /* 0x0002e20000000800 */
[----:B------:R-:W-:Y:S01]  /*5be0*/  FSETP.GEU.AND P5, PT, R53, -126, PT ;  /* 0xc2fc00003500780b */ /* 0x000fe20003fae000 */
[C---:B------:R-:W-:Y:S01]  /*5bf0*/  FMUL R26, R45.reuse, UR16 ;  /* 0x000000102d1a7c20 */ /* 0x040fe20008400000 */
[----:B------:R-:W-:-:S01]  /*5c00*/  FADD R45, -R45, R16 ;  /* 0x000000102d2d7221 */ /* 0x000fc20000000100 */
[----:B------:R-:W-:Y:S01]  /*5c10*/  FADD R16, R25, R20 ;  /* 0x0000001419107221 */ /* 0x000fe20000000000 */
[----:B------:R-:W-:Y:S01]  /*5c20*/  F2FP.SATFINITE.E4M3.F32.PACK_AB_MERGE_C R20, RZ, R20, RZ ;  /* 0x00000014ff14723e */ /* 0x000fe200048070ff */
[--C-:B------:R-:W-:Y:S01]  /*5c30*/  FFMA R30, R30, UR16, -R26.reuse ;  /* 0x000000101e1e7c23 */ /* 0x100fe2000800081a */
[----:B------:R-:W-:-:S01]  /*5c40*/  FFMA R17, R17, UR16, -R26 ;  /* 0x0000001011117c23 */ /* 0x000fc2000800081a */
[--C-:B------:R-:W-:Y:S01]  /*5c50*/  FFMA R27, R27, UR16, -R26.reuse ;  /* 0x000000101b1b7c23 */ /* 0x100fe2000800081a */
[----:B--2---:R-:W-:Y:S01]  /*5c60*/  @!P4 FMUL R23, R23, R23 ;  /* 0x000000171717c220 */ /* 0x004fe20000400000 */
[--C-:B------:R-:W-:Y:S01]  /*5c70*/  FFMA R31, R31, UR16, -R26.reuse ;  /* 0x000000101f1f7c23 */ /* 0x100fe2000800081a */
[----:B-1----:R-:W-:-:S01]  /*5c80*/  FFMA R52, R34, UR16, -R26 ;  /* 0x0000001022347c23 */ /* 0x002fc2000800081a */
[----:B------:R-:W-:Y:S01]  /*5c90*/  @!P3 FMUL R49, R49, 0.5 ;  /* 0x3f0000003131b820 */ /* 0x000fe20000400000 */
[----:B------:R-:W-:Y:S01]  /*5ca0*/  FSETP.GEU.AND P4, PT, R17, -126, PT ;  /* 0xc2fc00001100780b */ /* 0x000fe20003f8e000 */
[----:B------:R-:W-:Y:S01]  /*5cb0*/  @!P5 FMUL R53, R53, 0.5 ;  /* 0x3f0000003535d820 */ /* 0x000fe20000400000 */
[----:B------:R-:W-:-:S01]  /*5cc0*/  FFMA R35, R35, UR16, -R26 ;  /* 0x0000001023237c23 */ /* 0x000fc2000800081a */
[----:B------:R-:W1:Y:S01]  /*5cd0*/  MUFU.EX2 R18, R49 ;  /* 0x0000003100127308 */ /* 0x000e620000000800 */
[----:B---3--:R-:W-:Y:S01]  /*5ce0*/  @!P6 FMUL R41, R41, R41 ;  /* 0x000000292929e220 */ /* 0x008fe20000400000 */
[----:B------:R-:W-:Y:S01]  /*5cf0*/  FSETP.GEU.AND P6, PT, R30, -126, PT ;  /* 0xc2fc00001e00780b */ /* 0x000fe20003fce000 */
[----:B------:R-:W-:-:S01]  /*5d00*/  FFMA R46, R46, UR16, -R26 ;  /* 0x000000102e2e7c23 */ /* 0x000fc2000800081a */
[--C-:B------:R-:W-:Y:S01]  /*5d10*/  FFMA R50, R50, UR16, -R26.reuse ;  /* 0x0000001032327c23 */ /* 0x100fe2000800081a */
[----:B------:R-:W-:-:S01]  /*5d20*/  FFMA R54, R54, UR16, -R26 ;  /* 0x0000001036367c23 */ /* 0x000fc2000800081a */
[----:B------:R-:W-:Y:S01]  /*5d30*/  FFMA R55, R55, UR16, -R26 ;  /* 0x0000001037377c23 */ /* 0x000fe2000800081a */
[----:B------:R-:W-:Y:S01]  /*5d40*/  FMUL R45, R45, UR16 ;  /* 0x000000102d2d7c20 */ /* 0x000fe20008400000 */
[----:B------:R-:W2:Y:S01]  /*5d50*/  MUFU.EX2 R24, R53 ;  /* 0x0000003500187308 */ /* 0x000ea20000000800 */
[----:B------:R-:W-:Y:S01]  /*5d60*/  F2FP.SATFINITE.E4M3.F32.PACK_AB_MERGE_C R25, RZ, R25, RZ ;  /* 0x00000019ff19723e */ /* 0x000fe200048070ff */
[----:B------:R-:W-:-:S05]  /*5d70*/  @!P4 FMUL R17, R17, 0.5 ;  /* 0x3f0000001111c820 */ /* 0x000fca0000400000 */
[----:B------:R-:W-:Y:S01]  /*5d80*/  @!P6 FMUL R30, R30, 0.5 ;  /* 0x3f0000001e1ee820 */ /* 0x000fe20000400000 */
[----:B------:R3:W4:Y:S01]  /*5d90*/  MUFU.EX2 R44, R17 ;  /* 0x00000011002c7308 */ /* 0x0007220000000800 */
[----:B-1----:R-:W-:Y:S01]  /*5da0*/  @!P3 FMUL R18, R18, R18 ;  /* 0x000000121212b220 */ /* 0x002fe20000400000 */
[----:B------:R-:W-:-:S06]  /*5db0*/  FSETP.GEU.AND P3, PT, R27, -126, PT ;  /* 0xc2fc00001b00780b */ /* 0x000fcc0003f6e000 */
[----:B------:R1:W5:Y:S01]  /*5dc0*/  MUFU.EX2 R49, R30 ;  /* 0x0000001e00317308 */ /* 0x0003620000000800 */
[----:B--2---:R-:W-:Y:S01]  /*5dd0*/  @!P5 FMUL R24, R24, R24 ;  /* 0x000000181818d220 */ /* 0x004fe20000400000 */
[----:B------:R-:W-:Y:S01]  /*5de0*/  FSETP.GEU.AND P5, PT, R31, -126, PT ;  /* 0xc2fc00001f00780b */ /* 0x000fe20003fae000 */
[----:B---3--:R-:W-:-:S04]  /*5df0*/  FFMA R17, R38, UR16, -R26 ;  /* 0x0000001026117c23 */ /* 0x008fc8000800081a */
[----:B------:R-:W-:Y:S01]  /*5e00*/  @!P3 FMUL R27, R27, 0.5 ;  /* 0x3f0000001b1bb820 */ /* 0x000fe20000400000 */
[----:B----4-:R-:W-:Y:S01]  /*5e10*/  @!P4 FMUL R44, R44, R44 ;  /* 0x0000002c2c2cc220 */ /* 0x010fe20000400000 */
[----:B------:R-:W-:Y:S02]  /*5e20*/  FSETP.GEU.AND P4, PT, R52, -126, PT ;  /* 0xc2fc00003400780b */ /* 0x000fe40003f8e000 */
[----:B------:R2:W3:Y:S01]  /*5e30*/  MUFU.EX2 R48, R27 ;  /* 0x0000001b00307308 */ /* 0x0004e20000000800 */
[----:B-1----:R-:W-:-:S03]  /*5e40*/  FFMA R30, R42, UR16, -R26 ;  /* 0x000000102a1e7c23 */ /* 0x002fc6000800081a */
[----:B------:R-:W-:Y:S01]  /*5e50*/  @!P5 FMUL R31, R31, 0.5 ;  /* 0x3f0000001f1fd820 */ /* 0x000fe20000400000 */
[----:B-----5:R-:W-:Y:S01]  /*5e60*/  @!P6 FMUL R49, R49, R49 ;  /* 0x000000313131e220 */ /* 0x020fe20000400000 */
[----:B------:R-:W-:Y:S02]  /*5e70*/  FSETP.GEU.AND P6, PT, R17, -126, PT ;  /* 0xc2fc00001100780b */ /* 0x000fe40003fce000 */
[----:B------:R1:W4:Y:S01]  /*5e80*/  MUFU.EX2 R34, R31 ;  /* 0x0000001f00227308 */ /* 0x0003220000000800 */
[----:B--2---:R-:W-:-:S02]  /*5e90*/  FFMA R27, R39, UR16, -R26 ;  /* 0x00000010271b7c23 */ /* 0x004fc4000800081a */
[----:B------:R-:W-:-:S05]  /*5ea0*/  @!P4 FMUL R52, R52, 0.5 ;  /* 0x3f0000003434c820 */ /* 0x000fca0000400000 */
[----:B------:R-:W2:Y:S01]  /*5eb0*/  MUFU.EX2 R38, R52 ;  /* 0x0000003400267308 */ /* 0x000ea20000000800 */
[----:B---3--:R-:W-:Y:S01]  /*5ec0*/  @!P3 FMUL R48, R48, R48 ;  /* 0x000000303030b220 */ /* 0x008fe20000400000 */
[----:B------:R-:W-:Y:S01]  /*5ed0*/  FSETP.GEU.AND P3, PT, R35, -126, PT ;  /* 0xc2fc00002300780b */ /* 0x000fe20003f6e000 */
[----:B-1----:R-:W-:-:S01]  /*5ee0*/  FFMA R31, R43, UR16, -R26 ;  /* 0x000000102b1f7c23 */ /* 0x002fc2000800081a */
[----:B------:R-:W-:-:S04]  /*5ef0*/  @!P6 FMUL R17, R17, 0.5 ;  /* 0x3f0000001111e820 */ /* 0x000fc80000400000 */
[----:B------:R1:W3:Y:S01]  /*5f00*/  MUFU.EX2 R53, R17 ;  /* 0x0000001100357308 */ /* 0x0002e20000000800 */
[----:B----4-:R-:W-:Y:S01]  /*5f10*/  @!P5 FMUL R34, R34, R34 ;  /* 0x000000222222d220 */ /* 0x010fe20000400000 */
[----:B------:R-:W-:-:S05]  /*5f20*/  FSETP.GEU.AND P5, PT, R27, -126, PT ;  /* 0xc2fc00001b00780b */ /* 0x000fca0003fae000 */
[----:B------:R-:W-:Y:S01]  /*5f30*/  @!P3 FMUL R35, R35, 0.5 ;  /* 0x3f0000002323b820 */ /* 0x000fe20000400000 */
[----:B--2---:R-:W-:Y:S01]  /*5f40*/  @!P4 FMUL R38, R38, R38 ;  /* 0x000000262626c220 */ /* 0x004fe20000400000 */
[----:B------:R-:W-:Y:S02]  /*5f50*/  FSETP.GEU.AND P4, PT, R30, -126, PT ;  /* 0xc2fc00001e00780b */ /* 0x000fe40003f8e000 */
[----:B------:R2:W4:Y:S01]  /*5f60*/  MUFU.EX2 R39, R35 ;  /* 0x0000002300277308 */ /* 0x0005220000000800 */
[----:B-1----:R-:W-:-:S03]  /*5f70*/  FFMA R17, R47, UR16, -R26 ;  /* 0x000000102f117c23 */ /* 0x002fc6000800081a */
[----:B------:R-:W-:Y:S01]  /*5f80*/  @!P5 FMUL R27, R27, 0.5 ;  /* 0x3f0000001b1bd820 */ /* 0x000fe20000400000 */
[----:B---3--:R-:W-:Y:S01]  /*5f90*/  @!P6 FMUL R53, R53, R53 ;  /* 0x000000353535e220 */ /* 0x008fe20000400000 */
[----:B------:R-:W-:Y:S02]  /*5fa0*/  FSETP.GEU.AND P6, PT, R46, -126, PT ;  /* 0xc2fc00002e00780b */ /* 0x000fe40003fce000 */
[----:B------:R1:W3:Y:S01]  /*5fb0*/  MUFU.EX2 R42, R27 ;  /* 0x0000001b002a7308 */ /* 0x0002e20000000800 */
[----:B--2---:R-:W-:-:S01]  /*5fc0*/  FADD R35, R37, R24 ;  /* 0x0000001825237221 */ /* 0x004fc20000000000 */
[----:B------:R-:W-:Y:S01]  /*5fd0*/  F2FP.SATFINITE.E4M3.F32.PACK_AB_MERGE_C R24, RZ, R24, RZ ;  /* 0x00000018ff18723e */ /* 0x000fe200048070ff */
[----:B------:R-:W-:Y:S01]  /*5fe0*/  @!P4 FMUL R30, R30, 0.5 ;  /* 0x3f0000001e1ec820 */ /* 0x000fe20000400000 */
[----:B------:R-:W-:Y:S02]  /*5ff0*/  F2FP.SATFINITE.E4M3.F32.PACK_AB_MERGE_C R37, RZ, R37, RZ ;  /* 0x00000025ff25723e */ /* 0x000fe400048070ff */
[----:B------:R-:W-:-:S02]  /*6000*/  LOP3.LUT R24, R24, 0xffff, RZ, 0xc0, !PT ;  /* 0x0000ffff18187812 */ /* 0x000fc400078ec0ff */
[----:B------:R2:W5:Y:S01]  /*6010*/  MUFU.EX2 R43, R30 ;  /* 0x0000001e002b7308 */ /* 0x0005620000000800 */
[----:B----4-:R-:W-:Y:S01]  /*6020*/  @!P3 FMUL R39, R39, R39 ;  /* 0x000000272727b220 */ /* 0x010fe20000400000 */
[----:B------:R-:W-:Y:S01]  /*6030*/  FSETP.GEU.AND P3, PT, R31, -126, PT ;  /* 0xc2fc00001f00780b */ /* 0x000fe20003f6e000 */
[----:B-1----:R-:W-:-:S01]  /*6040*/  FFMA R27, R51, UR16, -R26 ;  /* 0x00000010331b7c23 */ /* 0x002fc2000800081a */
[----:B------:R-:W-:Y:S01]  /*6050*/  @!P6 FMUL R46, R46, 0.5 ;  /* 0x3f0000002e2ee820 */ /* 0x000fe20000400000 */
[----:B------:R-:W-:-:S01]  /*6060*/  FADD R26, R29, R22 ;  /* 0x000000161d1a7221 */ /* 0x000fc20000000000 */
[----:B------:R-:W-:Y:S02]  /*6070*/  F2FP.SATFINITE.E4M3.F32.PACK_AB_MERGE_C R29, RZ, R29, RZ ;  /* 0x0000001dff1d723e */ /* 0x000fe400048070ff */
[----:B------:R-:W-:Y:S01]  /*6080*/  F2FP.SATFINITE.E4M3.F32.PACK_AB_MERGE_C R22, RZ, R22, RZ ;  /* 0x00000016ff16723e */ /* 0x000fe200048070ff */
[----:B---3--:R-:W-:Y:S01]  /*6090*/  @!P5 FMUL R42, R42, R42 ;  /* 0x0000002a2a2ad220 */ /* 0x008fe20000400000 */
[----:B------:R-:W-:Y:S01]  /*60a0*/  FSETP.GEU.AND P5, PT, R17, -126, PT ;  /* 0xc2fc00001100780b */ /* 0x000fe20003fae000 */
[----:B------:R-:W1:Y:S01]  /*60b0*/  MUFU.EX2 R46, R46 ;  /* 0x0000002e002e7308 */ /* 0x000e620000000800 */
[----:B--2---:R-:W-:-:S01]  /*60c0*/  FADD R30, R36, R41 ;  /* 0x00000029241e7221 */ /* 0x004fc20000000000 */
[----:B------:R-:W-:Y:S01]  /*60d0*/  F2FP.SATFINITE.E4M3.F32.PACK_AB_MERGE_C R41, RZ, R41, RZ ;  /* 0x00000029ff29723e */ /* 0x000fe200048070ff */
[----:B------:R-:W-:-:S01]  /*60e0*/  FADD R35, R26, R35 ;  /* 0x000000231a237221 */ /* 0x000fc20000000000 */
[----:B------:R-:W-:Y:S01]  /*60f0*/  @!P3 FMUL R31, R31, 0.5 ;  /* 0x3f0000001f1fb820 */ /* 0x000fe20000400000 */
[----:B------:R-:W-:Y:S01]  /*6100*/  F2FP.SATFINITE.E4M3.F32.PACK_AB_MERGE_C R36, RZ, R36, RZ ;  /* 0x00000024ff24723e */ /* 0x000fe200048070ff */
[----:B-----5:R-:W-:Y:S01]  /*6110*/  @!P4 FMUL R43, R43, R43 ;  /* 0x0000002b2b2bc220 */ /* 0x020fe20000400000 */
[----:B------:R-:W-:Y:S01]  /*6120*/  FSETP.GEU.AND P4, PT, R50, -126, PT ;  /* 0xc2fc00003200780b */ /* 0x000fe20003f8e000 */
[----:B------:R2:W3:Y:S01]  /*6130*/  MUFU.EX2 R47, R31 ;  /* 0x0000001f002f7308 */ /* 0x0004e20000000800 */
[----:B------:R-:W-:Y:S01]  /*6140*/  LOP3.LUT R41, R41, 0xff, RZ, 0xc0, !PT ;  /* 0x000000ff29297812 */ /* 0x000fe200078ec0ff */
[----:B------:R-:W-:Y:S01]  /*6150*/  FADD R26, R44, R43 ;  /* 0x0000002b2c1a7221 */ /* 0x000fe20000000000 */
[----:B------:R-:W-:Y:S01]  /*6160*/  F2FP.SATFINITE.E4M3.F32.PACK_AB_MERGE_C R44, RZ, R44, RZ ;  /* 0x0000002cff2c723e */ /* 0x000fe200048070ff */
[----:B------:R-:W-:Y:S01]  /*6170*/  @!P5 FMUL R17, R17, 0.5 ;  /* 0x3f0000001111d820 */ /* 0x000fe20000400000 */
[----:B------:R-:W-:-:S02]  /*6180*/  LOP3.LUT R29, R29, 0xffff, RZ, 0xc0, !PT ;  /* 0x0000ffff1d1d7812 */ /* 0x000fc400078ec0ff */
[----:B------:R-:W-:Y:S01]  /*6190*/  F2FP.SATFINITE.E4M3.F32.PACK_AB_MERGE_C R43, RZ, R43, RZ ;  /* 0x0000002bff2b723e */ /* 0x000fe200048070ff */
[----:B------:R4:W5:Y:S01]  /*61a0*/  MUFU.EX2 R89, R17 ;  /* 0x0000001100597308 */ /* 0x0009620000000800 */
[----:B-1----:R-:W-:Y:S01]  /*61b0*/  @!P6 FMUL R46, R46, R46 ;  /* 0x0000002e2e2ee220 */ /* 0x002fe20000400000 */
[----:B------:R-:W-:Y:S01]  /*61c0*/  FSETP.GEU.AND P6, PT, R54, -126, PT ;  /* 0xc2fc00003600780b */ /* 0x000fe20003fce000 */
[----:B--2---:R-:W-:-:S01]  /*61d0*/  FADD R31, R33, R18 ;  /* 0x00000012211f7221 */ /* 0x004fc20000000000 */
[----:B------:R-:W-:Y:S01]  /*61e0*/  @!P4 FMUL R50, R50, 0.5 ;  /* 0x3f0000003232c820 */ /* 0x000fe20000400000 */
[----:B------:R-:W-:Y:S01]  /*61f0*/  F2FP.SATFINITE.E4M3.F32.PACK_AB_MERGE_C R33, RZ, R33, RZ ;  /* 0x00000021ff21723e */ /* 0x000fe200048070ff */
[----:B------:R-:W-:Y:S02]  /*6200*/  IMAD.U32 R44, R44, 0x10000, RZ ;  /* 0x000100002c2c7824 */ /* 0x000fe400078e00ff */
[----:B------:R-:W-:-:S01]  /*6210*/  FADD R16, R16, R31 ;  /* 0x0000001f10107221 */ /* 0x000fc20000000000 */
[----:B------:R-:W1:Y:S01]  /*6220*/  MUFU.EX2 R51, R50 ;  /* 0x0000003200337308 */ /* 0x000e620000000800 */
[----:B---3--:R-:W-:Y:S01]  /*6230*/  @!P3 FMUL R47, R47, R47 ;  /* 0x0000002f2f2fb220 */ /* 0x008fe20000400000 */
[----:B------:R-:W-:Y:S01]  /*6240*/  FSETP.GEU.AND P3, PT, R27, -126, PT ;  /* 0xc2fc00001b00780b */ /* 0x000fe20003f6e000 */
[----:B----4-:R-:W-:-:S01]  /*6250*/  FADD R17, R28, R21 ;  /* 0x000000151c117221 */ /* 0x010fc20000000000 */
[----:B------:R-:W-:Y:S01]  /*6260*/  LOP3.LUT R33, R33, 0xffff, RZ, 0xc0, !PT ;  /* 0x0000ffff21217812 */ /* 0x000fe200078ec0ff */
[----:B------:R-:W-:-:S01]  /*6270*/  FADD R35, R16, R35 ;  /* 0x0000002310237221 */ /* 0x000fc20000000000 */
[----:B------:R-:W-:Y:S01]  /*6280*/  F2FP.SATFINITE.E4M3.F32.PACK_AB_MERGE_C R18, RZ, R18, RZ ;  /* 0x00000012ff12723e */ /* 0x000fe200048070ff */
[----:B------:R-:W-:Y:S01]  /*6290*/  @!P6 FMUL R54, R54, 0.5 ;  /* 0x3f0000003636e820 */ /* 0x000fe20000400000 */
[----:B------:R-:W-:Y:S01]  /*62a0*/  FADD R17, R17, R30 ;  /* 0x0000001e11117221 */ /* 0x000fe20000000000 */
[----:B-----5:R-:W-:Y:S01]  /*62b0*/  @!P5 FMUL R89, R89, R89 ;  /* 0x000000595959d220 */ /* 0x020fe20000400000 */
[----:B------:R-:W-:Y:S01]  /*62c0*/  FSETP.GEU.AND P5, PT, R55, -126, PT ;  /* 0xc2fc00003700780b */ /* 0x000fe20003fae000 */
[----:B------:R-:W-:-:S01]  /*62d0*/  FADD R30, R49, R46 ;  /* 0x0000002e311e7221 */ /* 0x000fc20000000000 */
[----:B------:R-:W-:Y:S01]  /*62e0*/  F2FP.SATFINITE.E4M3.F32.PACK_AB_MERGE_C R21, RZ, R21, RZ ;  /* 0x00000015ff15723e */ /* 0x000fe200048070ff */
[----:B------:R-:W2:Y:S01]  /*62f0*/  MUFU.EX2 R54, R54 ;  /* 0x0000003600367308 */ /* 0x000ea20000000800 */
[----:B------:R-:W-:-:S01]  /*6300*/  FADD R31, R34, R89 ;  /* 0x00000059221f7221 */ /* 0x000fc20000000000 */
[----:B------:R-:W-:Y:S01]  /*6310*/  @!P3 FMUL R27, R27, 0.5 ;  /* 0x3f0000001b1bb820 */ /* 0x000fe20000400000 */
[----:B------:R-:W-:Y:S01]  /*6320*/  F2FP.SATFINITE.E4M3.F32.PACK_AB_MERGE_C R49, RZ, R49, RZ ;  /* 0x00000031ff31723e */ /* 0x000fe200048070ff */
[----:B-1----:R-:W-:Y:S01]  /*6330*/  @!P4 FMUL R51, R51, R51 ;  /* 0x000000333333c220 */ /* 0x002fe20000400000 */
[----:B------:R-:W-:Y:S01]  /*6340*/  FSETP.GEU.AND P4, PT, R45, -126, PT ;  /* 0xc2fc00002d00780b */ /* 0x000fe20003f8e000 */
[----:B------:R-:W-:Y:S01]  /*6350*/  IMAD.U32 R43, R43, 0x10000, RZ ;  /* 0x000100002b2b7824 */ /* 0x000fe200078e00ff */
[----:B------:R-:W-:Y:S01]  /*6360*/  F2FP.SATFINITE.E4M3.F32.PACK_AB_MERGE_C R34, RZ, R34, RZ ;  /* 0x00000022ff22723e */ /* 0x000fe200048070ff */
[----:B------:R1:W3:Y:S01]  /*6370*/  MUFU.EX2 R52, R27 ;  /* 0x0000001b00347308 */ /* 0x0002e20000000800 */
[----:B------:R-:W-:-:S01]  /*6380*/  FADD R91, R38, R51 ;  /* 0x00000033265b7221 */ /* 0x000fc20000000000 */
[----:B------:R-:W-:Y:S01]  /*6390*/  @!P5 FMUL R55, R55, 0.5 ;  /* 0x3f0000003737d820 */ /* 0x000fe20000400000 */
[----:B------:R-:W-:Y:S01]  /*63a0*/  F2FP.SATFINITE.E4M3.F32.PACK_AB_MERGE_C R38, RZ, R38, RZ ;  /* 0x00000026ff26723e */ /* 0x000fe200048070ff */
[----:B------:R-:W-:Y:S01]  /*63b0*/  IMAD.U32 R16, R49, 0x10000, RZ ;  /* 0x0001000031107824 */ /* 0x000fe200078e00ff */
[----:B------:R-:W-:Y:S01]  /*63c0*/  F2FP.SATFINITE.E4M3.F32.PACK_AB_MERGE_C R51, RZ, R51, RZ ;  /* 0x00000033ff33723e */ /* 0x000fe200048070ff */
[----:B------:R-:W-:Y:S01]  /*63d0*/  FADD R26, R26, R91 ;  /* 0x0000005b1a1a7221 */ /* 0x000fe20000000000 */
[----:B------:R-:W-:Y:S01]  /*63e0*/  LOP3.LUT R18, R18, 0xffff, RZ, 0xc0, !PT ;  /* 0x0000ffff12127812 */ /* 0x000fe200078ec0ff */
[----:B------:R-:W4:Y:S01]  /*63f0*/  MUFU.EX2 R55, R55 ;  /* 0x0000003700377308 */ /* 0x000f220000000800 */
[----:B-1----:R-:W-:-:S01]  /*6400*/  FADD R27, R32, R23 ;  /* 0x00000017201b7221 */ /* 0x002fc20000000000 */
[----:B--2---:R-:W-:Y:S01]  /*6410*/  @!P6 FMUL R54, R54, R54 ;  /* 0x000000363636e220 */ /* 0x004fe20000400000 */
[----:B------:R-:W-:Y:S01]  /*6420*/  F2FP.SATFINITE.E4M3.F32.PACK_AB_MERGE_C R32, RZ, R32, RZ ;  /* 0x00000020ff20723e */ /* 0x000fe200048070ff */
[----:B------:R-:W-:Y:S01]  /*6430*/  @!P4 FMUL R45, R45, 0.5 ;  /* 0x3f0000002d2dc820 */ /* 0x000fe20000400000 */
[----:B------:R-:W-:-:S01]  /*6440*/  FADD R4, R4, R27 ;  /* 0x0000001b04047221 */ /* 0x000fc20000000000 */
[----:B------:R-:W-:Y:S01]  /*6450*/  FADD R93, R53, R54 ;  /* 0x00000036355d7221 */ /* 0x000fe20000000000 */
[----:B------:R-:W-:Y:S01]  /*6460*/  LOP3.LUT R32, R32, 0xff, RZ, 0xc0, !PT ;  /* 0x000000ff20207812 */ /* 0x000fe200078ec0ff */
[----:B------:R-:W-:Y:S01]  /*6470*/  FADD R27, R48, R47 ;  /* 0x0000002f301b7221 */ /* 0x000fe20000000000 */
[----:B---3--:R-:W-:Y:S01]  /*6480*/  @!P3 FMUL R52, R52, R52 ;  /* 0x000000343434b220 */ /* 0x008fe20000400000 */
[----:B------:R-:W-:Y:S01]  /*6490*/  FADD R4, R4, R17 ;  /* 0x0000001104047221 */ /* 0x000fe20000000000 */
[----:B------:R-:W-:Y:S01]  /*64a0*/  LOP3.LUT R17, R20, 0xffff, RZ, 0xc0, !PT ;  /* 0x0000ffff14117812 */ /* 0x000fe200078ec0ff */
[----:B------:R-:W-:Y:S01]  /*64b0*/  FADD R93, R30, R93 ;  /* 0x0000005d1e5d7221 */ /* 0x000fe20000000000 */
[----:B------:R-:W-:Y:S01]  /*64c0*/  FSETP.GEU.AND P3, PT, R19, -126, PT ;  /* 0xc2fc00001300780b */ /* 0x000fe20003f6e000 */
[----:B------:R-:W-:Y:S01]  /*64d0*/  FADD R50, R39, R52 ;  /* 0x0000003427327221 */ /* 0x000fe20000000000 */
[----:B------:R-:W-:Y:S01]  /*64e0*/  PRMT R40, R17, 0x7604, R40 ;  /* 0x0000760411287816 */ /* 0x000fe20000000028 */
[----:B------:R-:W-:-:S02]  /*64f0*/  IMAD.U32 R17, R38, 0x10000, RZ ;  /* 0x0001000026117824 */ /* 0x000fc400078e00ff */
[----:B----4-:R-:W-:Y:S01]  /*6500*/  @!P5 FMUL R55, R55, R55 ;  /* 0x000000373737d220 */ /* 0x010fe20000400000 */
[----:B------:R-:W-:Y:S01]  /*6510*/  F2FP.SATFINITE.E4M3.F32.PACK_AB_MERGE_C R30, RZ, R28, RZ ;  /* 0x0000001cff1e723e */ /* 0x000fe200048070ff */
[----:B------:R-:W-:Y:S01]  /*6520*/  IMAD.U32 R51, R51, 0x10000, RZ ;  /* 0x0001000033337824 */ /* 0x000fe200078e00ff */
[----:B------:R-:W-:Y:S01]  /*6530*/  PRMT R32, R33, 0x7604, R32 ;  /* 0x0000760421207816 */ /* 0x000fe20000000020 */
[----:B------:R-:W-:-:S01]  /*6540*/  FADD R88, R42, R55 ;  /* 0x000000372a587221 */ /* 0x000fc20000000000 */
[----:B------:R-:W-:Y:S01]  /*6550*/  F2FP.SATFINITE.E4M3.F32.PACK_AB_MERGE_C R23, RZ, R23, RZ ;  /* 0x00000017ff17723e */ /* 0x000fe200048070ff */
[----:B------:R-:W-:-:S01]  /*6560*/  FADD R35, R4, R35 ;  /* 0x0000002304237221 */ /* 0x000fc20000000000 */
[----:B------:R-:W-:Y:S01]  /*6570*/  F2FP.SATFINITE.E4M3.F32.PACK_AB_MERGE_C R54, RZ, R54, RZ ;  /* 0x00000036ff36723e */ /* 0x000fe200048070ff */
[----:B------:R-:W1:Y:S01]  /*6580*/  MUFU.EX2 R45, R45 ;  /* 0x0000002d002d7308 */ /* 0x000e620000000800 */
[----:B------:R-:W-:Y:S01]  /*6590*/  F2FP.SATFINITE.E4M3.F32.PACK_AB_MERGE_C R48, RZ, R48, RZ ;  /* 0x00000030ff30723e */ /* 0x000fe200048070ff */
[----:B------:R-:W-:Y:S01]  /*65a0*/  @!P3 FMUL R19, R19, 0.5 ;  /* 0x3f0000001313b820 */ /* 0x000fe20000400000 */
[----:B------:R-:W-:Y:S01]  /*65b0*/  LOP3.LUT R28, R25, 0xffff, RZ, 0xc0, !PT ;  /* 0x0000ffff191c7812 */ /* 0x000fe200078ec0ff */
[----:B------:R-:W-:Y:S01]  /*65c0*/  FADD R27, R27, R50 ;  /* 0x000000321b1b7221 */ /* 0x000fe20000000000 */
[----:B------:R-:W-:Y:S01]  /*65d0*/  LOP3.LUT R30, R30, 0xff, RZ, 0xc0, !PT ;  /* 0x000000ff1e1e7812 */ /* 0x000fe200078ec0ff */
[----:B------:R-:W-:Y:S01]  /*65e0*/  FADD R88, R31, R88 ;  /* 0x000000581f587221 */ /* 0x000fe20000000000 */
[----:B------:R-:W-:Y:S01]  /*65f0*/  LOP3.LUT R23, R23, 0xff, RZ, 0xc0, !PT ;  /* 0x000000ff17177812 */ /* 0x000fe200078ec0ff */
[----:B------:R-:W2:Y:S01]  /*6600*/  MUFU.EX2 R4, R19 ;  /* 0x0000001300047308 */ /* 0x000ea20000000800 */
[----:B------:R-:W-:Y:S01]  /*6610*/  F2FP.SATFINITE.E4M3.F32.PACK_AB_MERGE_C R53, RZ, R53, RZ ;  /* 0x00000035ff35723e */ /* 0x000fe200048070ff */
[----:B------:R-:W-:Y:S01]  /*6620*/  FADD R27, R27, R88 ;  /* 0x000000581b1b7221 */ /* 0x000fe20000000000 */
[----:B------:R-:W-:Y:S01]  /*6630*/  F2FP.SATFINITE.E4M3.F32.PACK_AB_MERGE_C R46, RZ, R46, RZ ;  /* 0x0000002eff2e723e */ /* 0x000fe200048070ff */
[----:B------:R-:W-:Y:S01]  /*6640*/  FADD R26, R26, R93 ;  /* 0x0000005d1a1a7221 */ /* 0x000fe20000000000 */
[----:B------:R-:W-:Y:S01]  /*6650*/  LOP3.LUT R32, R32, 0xff0000, R17, 0xf8, !PT ;  /* 0x00ff000020207812 */ /* 0x000fe200078ef811 */
[----:B------:R-:W-:Y:S01]  /*6660*/  IMAD.U32 R17, R54, 0x10000, RZ ;  /* 0x0001000036117824 */ /* 0x000fe200078e00ff */
[----:B------:R-:W-:Y:S01]  /*6670*/  F2FP.SATFINITE.E4M3.F32.PACK_AB_MERGE_C R39, RZ, R39, RZ ;  /* 0x00000027ff27723e */ /* 0x000fe200048070ff */
[----:B------:R-:W-:Y:S01]  /*6680*/  IMAD.U32 R53, R53, 0x10000, RZ ;  /* 0x0001000035357824 */ /* 0x000fe200078e00ff */
[----:B------:R-:W-:Y:S01]  /*6690*/  F2FP.SATFINITE.E4M3.F32.PACK_AB_MERGE_C R42, RZ, R42, RZ ;  /* 0x0000002aff2a723e */ /* 0x000fe200048070ff */
[----:B------:R-:W-:Y:S01]  /*66a0*/  IMAD.U32 R46, R46, 0x10000, RZ ;  /* 0x000100002e2e7824 */ /* 0x000fe200078e00ff */
[----:B------:R-:W-:Y:S01]  /*66b0*/  F2FP.SATFINITE.E4M3.F32.PACK_AB_MERGE_C R47, RZ, R47, RZ ;  /* 0x0000002fff2f723e */ /* 0x000fe200048070ff */
[----:B------:R-:W-:Y:S01]  /*66c0*/  FADD R26, R26, R27 ;  /* 0x0000001b1a1a7221 */ /* 0x000fe20000000000 */
[----:B------:R-:W-:Y:S01]  /*66d0*/  F2FP.SATFINITE.E4M3.F32.PACK_AB_MERGE_C R89, RZ, R89, RZ ;  /* 0x00000059ff59723e */ /* 0x000fe200048070ff */
[----:B-1----:R-:W-:Y:S01]  /*66e0*/  @!P4 FMUL R45, R45, R45 ;  /* 0x0000002d2d2dc220 */ /* 0x002fe20000400000 */
[----:B------:R-:W-:-:S02]  /*66f0*/  F2FP.SATFINITE.E4M3.F32.PACK_AB_MERGE_C R52, RZ, R52, RZ ;  /* 0x00000034ff34723e */ /* 0x000fc400048070ff */
[----:B------:R-:W-:Y:S01]  /*6700*/  F2FP.SATFINITE.E4M3.F32.PACK_AB_MERGE_C R55, RZ, R55, RZ ;  /* 0x00000037ff37723e */ /* 0x000fe200048070ff */
[----:B--2---:R-:W-:Y:S01]  /*6710*/  @!P3 FMUL R4, R4, R4 ;  /* 0x000000040404b220 */ /* 0x004fe20000400000 */
[----:B------:R-:W-:Y:S01]  /*6720*/  LOP3.LUT R36, R36, 0xff, RZ, 0xc0, !PT ;  /* 0x000000ff24247812 */ /* 0x000fe200078ec0ff */
[----:B------:R-:W-:-:S01]  /*6730*/  FFMA R12, R45, R12, R26 ;  /* 0x0000000c2d0c7223 */ /* 0x000fc2000000001a */
[----:B------:R-:W-:Y:S01]  /*6740*/  LOP3.LUT R37, R37, 0xffff, RZ, 0xc0, !PT ;  /* 0x0000ffff25257812 */ /* 0x000fe200078ec0ff */
[----:B------:R-:W-:-:S01]  /*6750*/  FFMA R11, R4, R11, R35 ;  /* 0x0000000b040b7223 */ /* 0x000fc20000000023 */
[----:B------:R-:W-:Y:S01]  /*6760*/  LOP3.LUT R21, R21, 0xff, RZ, 0xc0, !PT ;  /* 0x000000ff15157812 */ /* 0x000fe200078ec0ff */
[-C--:B------:R-:W-:Y:S01]  /*6770*/  FMUL R56, R56, R4.reuse ;  /* 0x0000000438387220 */ /* 0x080fe20000400000 */
[----:B------:R-:W-:Y:S01]  /*6780*/  LOP3.LUT R22, R22, 0xffff, RZ, 0xc0, !PT ;  /* 0x0000ffff16167812 */ /* 0x000fe200078ec0ff */
[-C--:B------:R-:W-:Y:S01]  /*6790*/  FMUL R57, R57, R4.reuse ;  /* 0x0000000439397220 */ /* 0x080fe20000400000 */
[----:B------:R-:W-:Y:S01]  /*67a0*/  PRMT R24, R24, 0x7604, R41 ;  /* 0x0000760418187816 */ /* 0x000fe20000000029 */
[-C--:B------:R-:W-:Y:S01]  /*67b0*/  FMUL R60, R60, R4.reuse ;  /* 0x000000043c3c7220 */ /* 0x080fe20000400000 */
[----:B------:R-:W-:Y:S01]  /*67c0*/  LOP3.LUT R48, R48, 0xffff, RZ, 0xc0, !PT ;  /* 0x0000ffff30307812 */ /* 0x000fe200078ec0ff */
[-C--:B------:R-:W-:Y:S01]  /*67d0*/  FMUL R61, R61, R4.reuse ;  /* 0x000000043d3d7220 */ /* 0x080fe20000400000 */
[----:B------:R-:W-:Y:S01]  /*67e0*/  LOP3.LUT R34, R34, 0xffff, RZ, 0xc0, !PT ;  /* 0x0000ffff22227812 */ /* 0x000fe200078ec0ff */
[-C--:B------:R-:W-:Y:S01]  /*67f0*/  FMUL R64, R64, R4.reuse ;  /* 0x0000000440407220 */ /* 0x080fe20000400000 */
[----:B------:R-:W-:Y:S01]  /*6800*/  PRMT R15, R28, 0x7604, R15 ;  /* 0x000076041c0f7816 */ /* 0x000fe2000000000f */
[----:B------:R-:W-:Y:S01]  /*6810*/  IMAD.SHL.U32 R48, R48, 0x1000000, RZ ;  /* 0x0100000030307824 */ /* 0x000fe200078e00ff */
[----:B------:R-:W-:Y:S01]  /*6820*/  PRMT R29, R29, 0x7604, R30 ;  /* 0x000076041d1d7816 */ /* 0x000fe2000000001e */
[-C--:B------:R-:W-:Y:S01]  /*6830*/  FMUL R65, R65, R4.reuse ;  /* 0x0000000441417220 */ /* 0x080fe20000400000 */
[----:B------:R-:W-:Y:S01]  /*6840*/  PRMT R18, R18, 0x7604, R23 ;  /* 0x0000760412127816 */ /* 0x000fe20000000017 */
[-C--:B------:R-:W-:Y:S01]  /*6850*/  FMUL R68, R68, R4.reuse ;  /* 0x0000000444447220 */ /* 0x080fe20000400000 */
[----:B------:R-:W-:Y:S01]  /*6860*/  LOP3.LUT R39, R39, 0xffff, RZ, 0xc0, !PT ;  /* 0x0000ffff27277812 */ /* 0x000fe200078ec0ff */
[-C--:B------:R-:W-:Y:S01]  /*6870*/  FMUL R69, R69, R4.reuse ;  /* 0x0000000445457220 */ /* 0x080fe20000400000 */
[----:B------:R-:W-:Y:S01]  /*6880*/  LOP3.LUT R42, R42, 0xffff, RZ, 0xc0, !PT ;  /* 0x0000ffff2a2a7812 */ /* 0x000fe200078ec0ff */
[-C--:B------:R-:W-:Y:S01]  /*6890*/  FMUL R72, R72, R4.reuse ;  /* 0x0000000448487220 */ /* 0x080fe20000400000 */
[----:B------:R-:W-:Y:S01]  /*68a0*/  LOP3.LUT R47, R47, 0xffff, RZ, 0xc0, !PT ;  /* 0x0000ffff2f2f7812 */ /* 0x000fe200078ec0ff */
[----:B------:R-:W-:Y:S01]  /*68b0*/  IMAD.SHL.U32 R39, R39, 0x1000000, RZ ;  /* 0x0100000027277824 */ /* 0x000fe200078e00ff */
[----:B------:R-:W-:Y:S01]  /*68c0*/  LOP3.LUT R89, R89, 0xffff, RZ, 0xc0, !PT ;  /* 0x0000ffff59597812 */ /* 0x000fe200078ec0ff */
[----:B------:R-:W-:Y:S01]  /*68d0*/  IMAD.SHL.U32 R19, R42, 0x1000000, RZ ;  /* 0x010000002a137824 */ /* 0x000fe200078e00ff */
[----:B------:R-:W-:Y:S01]  /*68e0*/  LOP3.LUT R52, R52, 0xffff, RZ, 0xc0, !PT ;  /* 0x0000ffff34347812 */ /* 0x000fe200078ec0ff */
[----:B------:R-:W-:Y:S01]  /*68f0*/  IMAD.SHL.U32 R47, R47, 0x1000000, RZ ;  /* 0x010000002f2f7824 */ /* 0x000fe200078e00ff */
[----:B------:R-:W-:Y:S01]  /*6900*/  LOP3.LUT R55, R55, 0xffff, RZ, 0xc0, !PT ;  /* 0x0000ffff37377812 */ /* 0x000fe200078ec0ff */
[-C--:B------:R-:W-:Y:S01]  /*6910*/  FMUL R73, R73, R4.reuse ;  /* 0x0000000449497220 */ /* 0x080fe20000400000 */
[----:B------:R-:W-:Y:S01]  /*6920*/  PRMT R36, R37, 0x7604, R36 ;  /* 0x0000760425247816 */ /* 0x000fe20000000024 */
[----:B------:R-:W-:Y:S01]  /*6930*/  IMAD.SHL.U32 R52, R52, 0x1000000, RZ ;  /* 0x0100000034347824 */ /* 0x000fe200078e00ff */
[----:B------:R-:W-:Y:S01]  /*6940*/  PRMT R21, R22, 0x7604, R21 ;  /* 0x0000760416157816 */ /* 0x000fe20000000015 */
[----:B------:R-:W-:Y:S01]  /*6950*/  IMAD.SHL.U32 R55, R55, 0x1000000, RZ ;  /* 0x0100000037377824 */ /* 0x000fe200078e00ff */
[----:B------:R-:W-:Y:S01]  /*6960*/  LOP3.LUT R24, R24, 0xff0000, R17, 0xf8, !PT ;  /* 0x00ff000018187812 */ /* 0x000fe200078ef811 */
[----:B------:R-:W-:Y:S01]  /*6970*/  IMAD.SHL.U32 R17, R34, 0x1000000, RZ ;  /* 0x0100000022117824 */ /* 0x000fe200078e00ff */
[----:B------:R-:W-:Y:S01]  /*6980*/  LOP3.LUT R15, R15, 0xff0000, R44, 0xf8, !PT ;  /* 0x00ff00000f0f7812 */ /* 0x000fe200078ef82c */
[-C--:B------:R-:W-:Y:S01]  /*6990*/  FMUL R76, R76, R4.reuse ;  /* 0x000000044c4c7220 */ /* 0x080fe20000400000 */
[----:B------:R-:W-:Y:S01]  /*69a0*/  LOP3.LUT R16, R29, 0xff0000, R16, 0xf8, !PT ;  /* 0x00ff00001d107812 */ /* 0x000fe200078ef810 */
[-C--:B------:R-:W-:Y:S01]  /*69b0*/  FMUL R77, R77, R4.reuse ;  /* 0x000000044d4d7220 */ /* 0x080fe20000400000 */
[----:B------:R-:W-:Y:S01]  /*69c0*/  LOP3.LUT R51, R18, 0xff0000, R51, 0xf8, !PT ;  /* 0x00ff000012337812 */ /* 0x000fe200078ef833 */
[----:B------:R-:W-:Y:S01]  /*69d0*/  IMAD.SHL.U32 R18, R89, 0x1000000, RZ ;  /* 0x0100000059127824 */ /* 0x000fe200078e00ff */
[----:B------:R-:W-:Y:S01]  /*69e0*/  LOP3.LUT R36, R36, 0xff0000, R53, 0xf8, !PT ;  /* 0x00ff000024247812 */ /* 0x000fe200078ef835 */
[-C--:B------:R-:W-:Y:S01]  /*69f0*/  FMUL R80, R80, R4.reuse ;  /* 0x0000000450507220 */ /* 0x080fe20000400000 */
[----:B------:R-:W-:Y:S01]  /*6a00*/  LOP3.LUT R40, R40, 0xff0000, R43, 0xf8, !PT ;  /* 0x00ff000028287812 */ /* 0x000fe200078ef82b */
[-C--:B------:R-:W-:Y:S01]  /*6a10*/  FMUL R81, R81, R4.reuse ;  /* 0x0000000451517220 */ /* 0x080fe20000400000 */
[----:B------:R-:W-:Y:S01]  /*6a20*/  LOP3.LUT R21, R21, 0xff0000, R46, 0xf8, !PT ;  /* 0x00ff000015157812 */ /* 0x000fe200078ef82e */
[----:B------:R-:W-:Y:S01]  /*6a30*/  FMUL R84, R84, R4 ;  /* 0x0000000454547220 */ /* 0x000fe20000400000 */
[----:B------:R-:W-:Y:S01]  /*6a40*/  LOP3.LUT R15, R15, R48, RZ, 0xfc, !PT ;  /* 0x000000300f0f7212 */ /* 0x000fe200078efcff */
        /* <DEDUP_REMOVED lines=8> */
[-C--:B------:R-:W-:Y:S01]  /*6ad0*/  FMUL R63, R63, R45.reuse ;  /* 0x0000002d3f3f7220 */ /* 0x080fe20000400000 */
[----:B------:R-:W-:Y:S01]  /*6ae0*/  LOP3.LUT R21, R21, R18, RZ, 0xfc, !PT ;  /* 0x0000001215157212 */ /* 0x000fe200078efcff */
[-C--:B------:R-:W-:Y:S01]  /*6af0*/  FMUL R66, R66, R45.reuse ;  /* 0x0000002d42427220 */ /* 0x080fe20000400000 */
[----:B------:R-:W-:Y:S01]  /*6b00*/  LOP3.LUT R51, R51, R52, RZ, 0xfc, !PT ;  /* 0x0000003433337212 */ /* 0x000fe200078efcff */
[----:B------:R-:W-:Y:S01]  /*6b10*/  FMUL R67, R67, R45 ;  /* 0x0000002d43437220 */ /* 0x000fe20000400000 */
[----:B------:R-:W-:Y:S01]  /*6b20*/  LOP3.LUT R24, R24, R55, RZ, 0xfc, !PT ;  /* 0x0000003718187212 */ /* 0x000fe200078efcff */
[----:B------:R-:W-:Y:S01]  /*6b30*/  FMUL R70, R70, R45 ;  /* 0x0000002d46467220 */ /* 0x000fe20000400000 */
[----:B------:R-:W-:Y:S01]  /*6b40*/  SEL R18, R16, R15, P2 ;  /* 0x0000000f10127207 */ /* 0x000fe20001000000 */
[-C--:B------:R-:W-:Y:S01]  /*6b50*/  FMUL R71, R71, R45.reuse ;  /* 0x0000002d47477220 */ /* 0x080fe20000400000 */
[----:B------:R-:W-:Y:S01]  /*6b60*/  SEL R15, R15, R16, P2 ;  /* 0x000000100f0f7207 */ /* 0x000fe20001000000 */
[-C--:B------:R-:W-:Y:S01]  /*6b70*/  FMUL R74, R74, R45.reuse ;  /* 0x0000002d4a4a7220 */ /* 0x080fe20000400000 */
[----:B------:R-:W-:Y:S01]  /*6b80*/  SEL R16, R19, R32, P2 ;  /* 0x0000002013107207 */ /* 0x000fe20001000000 */
[----:B------:R-:W-:Y:S01]  /*6b90*/  FMUL R75, R75, R45 ;  /* 0x0000002d4b4b7220 */ /* 0x000fe20000400000 */
[----:B------:R-:W-:Y:S01]  /*6ba0*/  SEL R20, R21, R40, P2 ;  /* 0x0000002815147207 */ /* 0x000fe20001000000 */
[----:B------:R1:W2:Y:S01]  /*6bb0*/  SHFL.IDX PT, R18, R18, R13, 0x1c1f ;  /* 0x001c1f0d12127589 */ /* 0x0002a200000e0000 */
[----:B------:R-:W-:Y:S01]  /*6bc0*/  SEL R22, R24, R51, P2 ;  /* 0x0000003318167207 */ /* 0x000fe20001000000 */
[----:B------:R-:W-:Y:S01]  /*6bd0*/  FMUL R78, R78, R45 ;  /* 0x0000002d4e4e7220 */ /* 0x000fe20000400000 */
[----:B------:R-:W-:Y:S01]  /*6be0*/  SEL R19, R32, R19, P2 ;  /* 0x0000001320137207 */ /* 0x000fe20001000000 */
[----:B------:R1:W3:Y:S01]  /*6bf0*/  SHFL.IDX PT, R15, R15, R14, 0x1c1f ;  /* 0x001c1f0e0f0f7589 */ /* 0x0002e200000e0000 */
[----:B------:R-:W-:Y:S01]  /*6c00*/  SEL R21, R40, R21, P2 ;  /* 0x0000001528157207 */ /* 0x000fe20001000000 */
[-C--:B------:R-:W-:Y:S01]  /*6c10*/  FMUL R79, R79, R45.reuse ;  /* 0x0000002d4f4f7220 */ /* 0x080fe20000400000 */
[----:B------:R-:W-:Y:S01]  /*6c20*/  SEL R51, R51, R24, P2 ;  /* 0x0000001833337207 */ /* 0x000fe20001000000 */
[----:B------:R1:W4:Y:S01]  /*6c30*/  SHFL.IDX PT, R16, R16, R13, 0x1c1f ;  /* 0x001c1f0d10107589 */ /* 0x00032200000e0000 */
[----:B------:R-:W-:Y:S01]  /*6c40*/  SHF.L.U32 R17, R0, 0x1f, RZ ;  /* 0x0000001f00117819 */ /* 0x000fe200000006ff */
[-C--:B------:R-:W-:Y:S01]  /*6c50*/  FMUL R82, R82, R45.reuse ;  /* 0x0000002d52527220 */ /* 0x080fe20000400000 */
[-C--:B------:R-:W-:Y:S01]  /*6c60*/  FMUL R83, R83, R45.reuse ;  /* 0x0000002d53537220 */ /* 0x080fe20000400000 */
[----:B------:R1:W1:Y:S01]  /*6c70*/  SHFL.IDX PT, R19, R19, R14, 0x1c1f ;  /* 0x001c1f0e13137589 */ /* 0x00026200000e0000 */
[----:B------:R1:W1:Y:S01]  /*6c80*/  SYNCS.PHASECHK.TRANS64.TRYWAIT P3, [UR6+0x7000], R17 ;  /* 0x00700011ff0075a7 */ /* 0x0002620008060146 */
[-C--:B------:R-:W-:Y:S01]  /*6c90*/  FMUL R86, R86, R45.reuse ;  /* 0x0000002d56567220 */ /* 0x080fe20000400000 */
[----:B------:R-:W-:Y:S01]  /*6ca0*/  FMUL R87, R87, R45 ;  /* 0x0000002d57577220 */ /* 0x000fe20000400000 */
[----:B------:R1:W1:Y:S04]  /*6cb0*/  SHFL.IDX PT, R20, R20, R13, 0x1c1f ;  /* 0x001c1f0d14147589 */ /* 0x00026800000e0000 */
[----:B------:R1:W1:Y:S04]  /*6cc0*/  SHFL.IDX PT, R21, R21, R14, 0x1c1f ;  /* 0x001c1f0e15157589 */ /* 0x00026800000e0000 */
[----:B------:R1:W1:Y:S04]  /*6cd0*/  SHFL.IDX PT, R22, R22, R13, 0x1c1f ;  /* 0x001c1f0d16167589 */ /* 0x00026800000e0000 */
[----:B------:R1:W1:Y:S01]  /*6ce0*/  SHFL.IDX PT, R51, R51, R14, 0x1c1f ;  /* 0x001c1f0e33337589 */ /* 0x00026200000e0000 */
[----:B--23--:R-:W-:Y:S05]  /*6cf0*/  @!P0 BRA `(.L_x_39) ;  /* 0x0000000000048947 */ /* 0x00cfea0003800000 */
[----:B------:R-:W-:Y:S01]  /*6d00*/  BPT.TRAP 0x1 ;  /* 0x000000040000795c */ /* 0x000fe20000300000 */
.L_x_39:
[----:B-1----:R-:W-:Y:S05]  /*6d10*/  @P3 BRA `(.L_x_40) ;  /* 0x0000000000083947 */ /* 0x002fea0003800000 */
[----:B------:R-:W1:Y:S02]  /*6d20*/  SYNCS.PHASECHK.TRANS64.TRYWAIT P3, [UR6+0x7000], R17 ;  /* 0x00700011ff0075a7 */ /* 0x000e640008060146 */
[----:B-1----:R-:W-:Y:S05]  /*6d30*/  @!P3 BRA `(.L_x_41) ;  /* 0x00000028007cb947 */ /* 0x002fea0003800000 */
.L_x_40:
[CCC-:B------:R-:W-:Y:S01]  /*6d40*/  PRMT R24, R18.reuse, R9.reuse, R15.reuse ;  /* 0x0000000912187216 */ /* 0x1c0fe2000000000f */
[----:B------:R-:W-:Y:S01]  /*6d50*/  ULEA UR6, UR14, UR12, 0x8 ;  /* 0x0000000c0e067291 */ /* 0x000fe2000f8e403f */
[-C--:B------:R-:W-:Y:S01]  /*6d60*/  PRMT R25, R18, R10.reuse, R15 ;  /* 0x0000000a12197216 */ /* 0x080fe2000000000f */
[----:B------:R-:W-:Y:S01]  /*6d70*/  UMOV UR7, 0x80000020 ;  /* 0x8000002000077882 */ /* 0x000fe20000000000 */
[CCC-:B----4-:R-:W-:Y:S02]  /*6d80*/  PRMT R26, R16.reuse, R9.reuse, R19.reuse ;  /* 0x00000009101a7216 */ /* 0x1d0fe40000000013 */
[-C--:B------:R-:W-:Y:S02]  /*6d90*/  PRMT R27, R16, R10.reuse, R19 ;  /* 0x0000000a101b7216 */ /* 0x080fe40000000013 */
[C-C-:B------:R-:W-:Y:S02]  /*6da0*/  PRMT R36, R20.reuse, R9, R21.reuse ;  /* 0x0000000914247216 */ /* 0x140fe40000000015 */
[----:B------:R-:W-:Y:S01]  /*6db0*/  WARPGROUP.ARRIVE ;  /* 0x00000000000079c5 */ /* 0x000fe20000000000 */
[----:B------:R-:W-:-:S02]  /*6dc0*/  PRMT R37, R20, R10, R21 ;  /* 0x0000000a14257216 */ /* 0x000fc40000000015 */
[C-C-:B------:R-:W-:Y:S02]  /*6dd0*/  PRMT R38, R22.reuse, R9, R51.reuse ;  /* 0x0000000916267216 */ /* 0x140fe40000000033 */
[----:B------:R-:W-:Y:S01]  /*6de0*/  PRMT R39, R22, R10, R51 ;  /* 0x0000000a16277216 */ /* 0x000fe20000000033 */
        /* <DEDUP_REMOVED lines=9> */
.L_x_42:
[----:B------:R-:W-:-:S04]  /*6e80*/  ULEA UR6, UR13, UR38, 0x3 ;  /* 0x000000260d067291 */ /* 0x000fc8000f8e183f */
[----:B------:R-:W-:-:S04]  /*6e90*/  UIADD3 UR6, UR6, 0x7028, URZ ;  /* 0x0000702806067890 */ /* 0x000fc8000fffe03f */
[----:B------:R-:W-:-:S09]  /*6ea0*/  UPRMT UR6, URZ, 0x654, UR6 ;  /* 0x000006543f067896 */ /* 0x000fd20008000006 */
[----:B------:R-:W-:Y:S01]  /*6eb0*/  SYNCS.ARRIVE.TRANS64.RED.A1T0 RZ, [UR6], RZ ;  /* 0x000000ffffff79a7 */ /* 0x000fe20008100406 */
[----:B------:R-:W-:Y:S05]  /*6ec0*/  @P1 BRA `(.L_x_43) ;  /* 0x0000000000041947 */ /* 0x000fea0003800000 */
[----:B------:R-:W-:Y:S01]  /*6ed0*/  BPT.TRAP 0x1 ;  /* 0x000000040000795c */ /* 0x000fe20000300000 */
.L_x_43:
[----:B------:R-:W-:-:S04]  /*6ee0*/  UIADD3 UR13, UR13, 0x1, URZ ;  /* 0x000000010d0d7890 */ /* 0x000fc8000fffe03f */
[----:B------:R-:W-:-:S04]  /*6ef0*/  UISETP.NE.AND UP0, UPT, UR13, 0x5, UPT ;  /* 0x000000050d00788c */ /* 0x000fc8000bf05270 */
[----:B------:R-:W-:Y:S01]  /*6f00*/  USEL UR13, UR13, URZ, UP0 ;  /* 0x0000003f0d0d7287 */ /* 0x000fe20008000000 */
[----:B------:R-:W-:Y:S11]  /*6f10*/  @!P0 BRA `(.L_x_44) ;  /* 0x0000000000048947 */ /* 0x000ff60003800000 */
[----:B------:R-:W-:Y:S01]  /*6f20*/  BPT.TRAP 0x1 ;  /* 0x000000040000795c */ /* 0x000fe20000300000 */
.L_x_44:
[----:B------:R-:W-:-:S04]  /*6f30*/  ULEA UR6, UR13, UR38, 0x3 ;  /* 0x000000260d067291 */ /* 0x000fc8000f8e183f */
[----:B------:R-:W-:-:S04]  /*6f40*/  UIADD3 UR6, UR6, 0x7028, URZ ;  /* 0x0000702806067890 */ /* 0x000fc8000fffe03f */
[----:B------:R-:W-:-:S09]  /*6f50*/  UPRMT UR6, URZ, 0x654, UR6 ;  /* 0x000006543f067896 */ /* 0x000fd20008000006 */
[----:B------:R-:W-:Y:S01]  /*6f60*/  SYNCS.ARRIVE.TRANS64.RED.A1T0 RZ, [UR6], RZ ;  /* 0x000000ffffff79a7 */ /* 0x000fe20008100406 */
[----:B------:R-:W-:Y:S05]  /*6f70*/  @P1 BRA `(.L_x_45) ;  /* 0x0000000000041947 */ /* 0x000fea0003800000 */
[----:B------:R-:W-:Y:S01]  /*6f80*/  BPT.TRAP 0x1 ;  /* 0x000000040000795c */ /* 0x000fe20000300000 */
.L_x_45:
[----:B------:R-:W-:Y:S01]  /*6f90*/  UIADD3 UR14, UR14, 0x1, URZ ;  /* 0x000000010e0e7890 */ /* 0x000fe2000fffe03f */
[C---:B------:R-:W-:Y:S01]  /*6fa0*/  ISETP.GT.AND P3, PT, R7.reuse, 0x1, PT ;  /* 0x000000010700780c */ /* 0x040fe20003f64270 */
[----:B------:R-:W-:Y:S01]  /*6fb0*/  UIADD3 UR13, UR13, 0x1, URZ ;  /* 0x000000010d0d7890 */ /* 0x000fe2000fffe03f */
[----:B------:R-:W-:Y:S01]  /*6fc0*/  VIADD R7, R7, 0xffffffff ;  /* 0xffffffff07077836 */ /* 0x000fe20000000000 */
[----:B------:R-:W-:Y:S01]  /*6fd0*/  UISETP.NE.AND UP1, UPT, UR14, 0x5, UPT ;  /* 0x000000050e00788c */ /* 0x000fe2000bf25270 */
[----:B------:R-:W-:Y:S01]  /*6fe0*/  VIADD R5, R5, 0x40 ;  /* 0x0000004005057836 */ /* 0x000fe20000000000 */
[----:B------:R-:W-:Y:S01]  /*6ff0*/  UISETP.NE.AND UP0, UPT, UR13, 0x5, UPT ;  /* 0x000000050d00788c */ /* 0x000fe2000bf05270 */
[----:B-1----:R-:W-:Y:S01]  /*7000*/  IMAD.MOV.U32 R4, RZ, RZ, R6 ;  /* 0x000000ffff047224 */ /* 0x002fe200078e0006 */
[----:B------:R-:W-:Y:S01]  /*7010*/  USEL UR6, URZ, 0x1, UP1 ;  /* 0x000000013f067887 */ /* 0x000fe20008800000 */
[----:B------:R-:W-:Y:S01]  /*7020*/  IMAD.MOV.U32 R16, RZ, RZ, R8 ;  /* 0x000000ffff107224 */ /* 0x000fe200078e0008 */
[----:B------:R-:W-:-:S02]  /*7030*/  USEL UR13, UR13, URZ, UP0 ;  /* 0x0000003f0d0d7287 */ /* 0x000fc40008000000 */
[----:B------:R-:W-:Y:S02]  /*7040*/  USEL UR14, UR14, URZ, UP1 ;  /* 0x0000003f0e0e7287 */ /* 0x000fe40008800000 */
[----:B------:R-:W-:Y:S01]  /*7050*/  LOP3.LUT R15, R0, UR6, RZ, 0x3c, !PT ;  /* 0x00000006000f7c12 */ /* 0x000fe2000f8e3cff */
[----:B------:R-:W-:Y:S09]  /*7060*/  @P3 BRA `(.L_x_46) ;  /* 0xffffffdc00543947 */ /* 0x000ff2000383ffff */
.L_x_35:
[----:B------:R-:W1:Y:S01]  /*7070*/  SHFL.BFLY PT, R0, R11, 0x1, 0x1f ;  /* 0x0c201f000b007f89 */ /* 0x000e6200000e0000 */
[----:B------:R-:W-:Y:S01]  /*7080*/  BSSY B0, `(.L_x_47) ;  /* 0x0000024000007945 */ /* 0x000fe20003800000 */
[----:B------:R-:W-:Y:S02]  /*7090*/  IMAD.MOV.U32 R7, RZ, RZ, 0x7f800000 ;  /* 0x7f800000ff077424 */ /* 0x000fe400078e00ff */
[----:B------:R-:W2:Y:S01]  /*70a0*/  SHFL.BFLY PT, R3, R12, 0x1, 0x1f ;  /* 0x0c201f000c037f89 */ /* 0x000ea200000e0000 */
[----:B------:R-:W-:Y:S02]  /*70b0*/  IMAD.MOV.U32 R9, RZ, RZ, 0x3f800000 ;  /* 0x3f800000ff097424 */ /* 0x000fe400078e00ff */
[----:B------:R-:W-:Y:S02]  /*70c0*/  IMAD.MOV.U32 R2, RZ, RZ, 0x3f800000 ;  /* 0x3f800000ff027424 */ /* 0x000fe400078e00ff */
[----:B-1----:R-:W-:Y:S01]  /*70d0*/  FADD R0, R0, R11 ;  /* 0x0000000b00007221 */ /* 0x002fe20000000000 */
[----:B------:R-:W-:-:S02]  /*70e0*/  IMAD.MOV.U32 R11, RZ, RZ, 0x7f800000 ;  /* 0x7f800000ff0b7424 */ /* 0x000fc400078e00ff */
[----:B--2---:R-:W-:Y:S02]  /*70f0*/  FADD R16, R3, R12 ;  /* 0x0000000c03107221 */ /* 0x004fe40000000000 */
[----:B------:R-:W1:Y:S04]  /*7100*/  SHFL.BFLY PT, R5, R0, 0x2, 0x1f ;  /* 0x0c401f0000057f89 */ /* 0x000e6800000e0000 */
[----:B------:R-:W2:Y:S01]  /*7110*/  SHFL.BFLY PT, R17, R16, 0x2, 0x1f ;  /* 0x0c401f0010117f89 */ /* 0x000ea200000e0000 */
[C---:B-1----:R-:W-:Y:S01]  /*7120*/  FSETP.NE.AND P0, PT, R0.reuse, -R5, PT ;  /* 0x800000050000720b */ /* 0x042fe20003f05000 */
[----:B------:R-:W-:Y:S01]  /*7130*/  FADD R4, R0, R5 ;  /* 0x0000000500047221 */ /* 0x000fe20000000000 */
[----:B--2---:R-:W-:-:S11]  /*7140*/  FADD R5, R16, R17 ;  /* 0x0000001110057221 */ /* 0x004fd60000000000 */
[----:B------:R-:W-:Y:S05]  /*7150*/  @!P0 BRA `(.L_x_48) ;  /* 0x0000000000588947 */ /* 0x000fea0003800000 */
[----:B------:R-:W-:Y:S01]  /*7160*/  VIADD R0, R4, 0x1800000 ;  /* 0x0180000004007836 */ /* 0x000fe20000000000 */
[----:B------:R-:W-:Y:S04]  /*7170*/  BSSY B1, `(.L_x_49) ;  /* 0x000000d000017945 */ /* 0x000fe80003800000 */
[----:B------:R-:W-:-:S04]  /*7180*/  LOP3.LUT R0, R0, 0x7f800000, RZ, 0xc0, !PT ;  /* 0x7f80000000007812 */ /* 0x000fc800078ec0ff */
[----:B------:R-:W-:-:S13]  /*7190*/  ISETP.GT.U32.AND P0, PT, R0, 0x1ffffff, PT ;  /* 0x01ffffff0000780c */ /* 0x000fda0003f04070 */
[----:B------:R-:W-:Y:S05]  /*71a0*/  @P0 BRA `(.L_x_50) ;  /* 0x0000000000140947 */ /* 0x000fea0003800000 */
[----:B------:R-:W-:Y:S01]  /*71b0*/  IMAD.MOV.U32 R2, RZ, RZ, R4 ;  /* 0x000000ffff027224 */ /* 0x000fe200078e0004 */
[----:B------:R-:W-:-:S07]  /*71c0*/  MOV R15, 0x71e0 ;  /* 0x000071e0000f7802 */ /* 0x000fce0000000f00 */
[----:B------:R-:W-:Y:S05]  /*71d0*/  CALL.REL.NOINC `($__internal_0_$__cuda_sm20_rcp_rn_f32_slowpath) ;  /* 0x0000002400fc7944 */ /* 0x000fea0003c00000 */
[----:B------:R-:W-:Y:S01]  /*71e0*/  IMAD.MOV.U32 R2, RZ, RZ, R0 ;  /* 0x000000ffff027224 */ /* 0x000fe200078e0000 */
[----:B------:R-:W-:Y:S06]  /*71f0*/  BRA `(.L_x_51) ;  /* 0x0000000000107947 */ /* 0x000fec0003800000 */
.L_x_50:
[----:B------:R-:W1:Y:S02]  /*7200*/  MUFU.RCP R3, R4 ;  /* 0x0000000400037308 */ /* 0x000e640000001000 */
[----:B-1----:R-:W-:-:S04]  /*7210*/  FFMA R0, R4, R3, -1 ;  /* 0xbf80000004007423 */ /* 0x002fc80000000003 */
[----:B------:R-:W-:-:S04]  /*7220*/  FADD.FTZ R0, -R0, -RZ ;  /* 0x800000ff00007221 */ /* 0x000fc80000010100 */
[----:B------:R-:W-:-:S07]  /*7230*/  FFMA R2, R3, R0, R3 ;  /* 0x0000000003027223 */ /* 0x000fce0000000003 */
.L_x_51:
[----:B------:R-:W-:Y:S05]  /*7240*/  BSYNC B1 ;  /* 0x0000000000017941 */ /* 0x000fea0003800000 */
.L_x_49:
[----:B------:R-:W-:Y:S01]  /*7250*/  FSETP.GEU.AND P0, PT, |R4|, 1.175494350822287508e-38, PT ;  /* 0x008000000400780b */ /* 0x000fe20003f0e200 */
[----:B------:R-:W-:-:S12]  /*7260*/  ULDC UR4, c[0x0][0x600] ;  /* 0x0001800000047ab9 */ /* 0x000fd80000000800 */
[----:B------:R-:W-:-:S04]  /*7270*/  @!P0 FMUL R4, R4, 16777216 ;  /* 0x4b80000004048820 */ /* 0x000fc80000400000 */
[----:B------:R-:W1:Y:S02]  /*7280*/  MUFU.LG2 R0, R4 ;  /* 0x0000000400007308 */ /* 0x000e640000000c00 */
[----:B-1----:R-:W-:-:S04]  /*7290*/  @!P0 FADD R0, R0, -24 ;  /* 0xc1c0000000008421 */ /* 0x002fc80000000000 */
[----:B------:R-:W-:-:S04]  /*72a0*/  FMUL R11, R0, 0.69314718246459960938 ;  /* 0x3f317218000b7820 */ /* 0x000fc80000400000 */
[----:B------:R-:W-:-:S07]  /*72b0*/  FFMA R11, R6, UR4, R11 ;  /* 0x00000004060b7c23 */ /* 0x000fce000800000b */
.L_x_48:
[----:B------:R-:W-:Y:S05]  /*72c0*/  BSYNC B0 ;  /* 0x0000000000007941 */ /* 0x000fea0003800000 */
.L_x_47:
[----:B------:R-:W-:Y:S01]  /*72d0*/  FSETP.NE.AND P0, PT, R16, -R17, PT ;  /* 0x800000111000720b */ /* 0x000fe20003f05000 */
[----:B------:R-:W-:Y:S01]  /*72e0*/  ULDC UR4, c[0x0][0x608] ;  /* 0x0001820000047ab9 */ /* 0x000fe20000000800 */
[----:B------:R-:W-:Y:S01]  /*72f0*/  BSSY B0, `(.L_x_52) ;  /* 0x0000029000007945 */ /* 0x000fe20003800000 */
[----:B------:R-:W-:-:S04]  /*7300*/  FMUL R2, R2, UR4 ;  /* 0x0000000402027c20 */ /* 0x000fc80008400000 */
[-C--:B------:R-:W-:Y:S01]  /*7310*/  FMUL R56, R56, R2.reuse ;  /* 0x0000000238387220 */ /* 0x080fe20000400000 */
        /* <DEDUP_REMOVED lines=14> */
[----:B------:R-:W-:Y:S01]  /*7400*/  FMUL R36, R85, R2 ;  /* 0x0000000255247220 */ /* 0x000fe20000400000 */
[----:B------:R-:W-:Y:S06]  /*7410*/  @!P0 BRA `(.L_x_53) ;  /* 0x0000000000588947 */ /* 0x000fec0003800000 */
        /* <DEDUP_REMOVED lines=10> */
.L_x_55:
[----:B------:R-:W1:Y:S02]  /*74c0*/  MUFU.RCP R0, R5 ;  /* 0x0000000500007308 */ /* 0x000e640000001000 */
[----:B-1----:R-:W-:-:S04]  /*74d0*/  FFMA R2, R5, R0, -1 ;  /* 0xbf80000005027423 */ /* 0x002fc80000000000 */
[----:B------:R-:W-:-:S04]  /*74e0*/  FADD.FTZ R9, -R2, -RZ ;  /* 0x800000ff02097221 */ /* 0x000fc80000010100 */
[----:B------:R-:W-:-:S07]  /*74f0*/  FFMA R9, R0, R9, R0 ;  /* 0x0000000900097223 */ /* 0x000fce0000000000 */
.L_x_56:
[----:B------:R-:W-:Y:S05]  /*7500*/  BSYNC B1 ;  /* 0x0000000000017941 */ /* 0x000fea0003800000 */
.L_x_54:
[----:B------:R-:W-:Y:S01]  /*7510*/  FSETP.GEU.AND P0, PT, |R5|, 1.175494350822287508e-38, PT ;  /* 0x008000000500780b */ /* 0x000fe20003f0e200 */
[----:B------:R-:W-:-:S12]  /*7520*/  ULDC UR4, c[0x0][0x600] ;  /* 0x0001800000047ab9 */ /* 0x000fd80000000800 */
[----:B------:R-:W-:-:S04]  /*7530*/  @!P0 FMUL R5, R5, 16777216 ;  /* 0x4b80000005058820 */ /* 0x000fc80000400000 */
[----:B------:R-:W1:Y:S02]  /*7540*/  MUFU.LG2 R0, R5 ;  /* 0x0000000500007308 */ /* 0x000e640000000c00 */
[----:B-1----:R-:W-:-:S04]  /*7550*/  @!P0 FADD R0, R0, -24 ;  /* 0xc1c0000000008421 */ /* 0x002fc80000000000 */
[----:B------:R-:W-:-:S04]  /*7560*/  FMUL R7, R0, 0.69314718246459960938 ;  /* 0x3f31721800077820 */ /* 0x000fc80000400000 */
[----:B------:R-:W-:-:S07]  /*7570*/  FFMA R7, R8, UR4, R7 ;  /* 0x0000000408077c23 */ /* 0x000fce0008000007 */
.L_x_53:
[----:B------:R-:W-:Y:S05]  /*7580*/  BSYNC B0 ;  /* 0x0000000000007941 */ /* 0x000fea0003800000 */
.L_x_52:
[----:B------:R-:W-:Y:S01]  /*7590*/  UISETP.NE.AND UP0, UPT, UR36, 0x1, UPT ;  /* 0x000000012400788c */ /* 0x000fe2000bf05270 */
[----:B------:R-:W1:Y:S03]  /*75a0*/  S2R R17, SR_TID.X ;  /* 0x0000000000117919 */ /* 0x000e660000002100 */
[----:B------:R-:W-:-:S06]  /*75b0*/  USEL UR4, URZ, 0x1, UP0 ;  /* 0x000000013f047887 */ /* 0x000fcc0008000000 */
[----:B------:R-:W-:Y:S01]  /*75c0*/  IMAD.U32 R0, RZ, RZ, UR4 ;  /* 0x00000004ff007e24 */ /* 0x000fe2000f8e00ff */
[----:B------:R-:W-:Y:S02]  /*75d0*/  ULDC UR4, c[0x0][0x608] ;  /* 0x0001820000047ab9 */ /* 0x000fe40000000800 */
[----:B------:R-:W-:Y:S02]  /*75e0*/  FMUL R9, R9, UR4 ;  /* 0x0000000409097c20 */ /* 0x000fe40008400000 */
[----:B------:R-:W-:-:S04]  /*75f0*/  SHF.L.U32 R0, R0, 0x1f, RZ ;  /* 0x0000001f00007819 */ /* 0x000fc800000006ff */
[----:B------:R-:W2:Y:S01]  /*7600*/  SYNCS.PHASECHK.TRANS64.TRYWAIT P0, [UR15+0x8], R0 ;  /* 0x00000800ff0075a7 */ /* 0x000ea2000800014f */
[C---:B-1----:R-:W-:Y:S02]  /*7610*/  LOP3.LUT P1, RZ, R17.reuse, 0x3, RZ, 0xc0, !PT ;  /* 0x0000000311ff7812 */ /* 0x042fe4000782c0ff */
[----:B------:R-:W-:Y:S01]  /*7620*/  LOP3.LUT R16, R17, 0x7f, RZ, 0xc0, !PT ;  /* 0x0000007f11107812 */ /* 0x000fe200078ec0ff */
[----:B--2---:R-:W-:Y:S10]  /*7630*/  @!P0 BRA `(.L_x_57) ;  /* 0x0000002000548947 */ /* 0x004ff40003800000 */
.L_x_106:
[----:B------:R-:W-:Y:S01]  /*7640*/  ULDC.64 UR10, c[0x0][0x208] ;  /* 0x00008200000a7ab9 */ /* 0x000fe20000000a00 */
[----:B------:R-:W-:Y:S01]  /*7650*/  BSSY B0, `(.L_x_58) ;  /* 0x0000019000007945 */ /* 0x000fe20003800000 */
[----:B------:R-:W-:Y:S02]  /*7660*/  SHF.R.U32.HI R17, RZ, 0x2, R17 ;  /* 0x00000002ff117819 */ /* 0x000fe40000011611 */
[----:B------:R-:W-:Y:S01]  /*7670*/  SHF.R.U32.HI R18, RZ, 0x5, R16 ;  /* 0x00000005ff127819 */ /* 0x000fe20000011610 */
[----:B------:R-:W-:Y:S06]  /*7680*/  @P1 BRA `(.L_x_59) ;  /* 0x0000000000541947 */ /* 0x000fec0003800000 */
[----:B------:R-:W2:Y:S01]  /*7690*/  S2UR UR4, SR_CTAID.Y ;  /* 0x00000000000479c3 */ /* 0x000ea20000002600 */
[----:B-1----:R-:W-:Y:S01]  /*76a0*/  IMAD.SHL.U32 R3, R18, 0x10, RZ ;  /* 0x0000001012037824 */ /* 0x002fe200078e00ff */
[----:B------:R-:W-:Y:S01]  /*76b0*/  LOP3.LUT R0, R17, 0x7, RZ, 0xc0, !PT ;  /* 0x0000000711007812 */ /* 0x000fe200078ec0ff */
[----:B------:R-:W-:Y:S01]  /*76c0*/  USHF.L.U32 UR8, UR37, 0x6, URZ ;  /* 0x0000000625087899 */ /* 0x000fe2000800063f */
[----:B------:R-:W-:Y:S02]  /*76d0*/  ULDC.64 UR6, c[0x0][0x688] ;  /* 0x0001a20000067ab9 */ /* 0x000fe40000000a00 */
[----:B------:R-:W-:Y:S02]  /*76e0*/  LOP3.LUT R0, R3, 0xfffffff0, R0, 0xe2, !PT ;  /* 0xfffffff003007812 */ /* 0x000fe400078ee200 */
[----:B------:R-:W1:Y:S03]  /*76f0*/  S2UR UR5, SR_CTAID.Z ;  /* 0x00000000000579c3 */ /* 0x000e660000002700 */
[----:B------:R-:W-:-:S04]  /*7700*/  VIADD R3, R0, UR8 ;  /* 0x0000000800037c36 */ /* 0x000fc80008000000 */
[----:B------:R-:W-:Y:S01]  /*7710*/  VIADD R2, R3, 0x8 ;  /* 0x0000000803027836 */ /* 0x000fe20000000000 */
[----:B--2---:R-:W-:-:S04]  /*7720*/  UIMAD UR4, UR4, UR6, UR8 ;  /* 0x00000006040472a4 */ /* 0x004fc8000f8e0208 */
[----:B-1----:R-:W-:-:S03]  /*7730*/  UIMAD UR4, UR5, UR7, UR4 ;  /* 0x00000007050472a4 */ /* 0x002fc6000f8e0204 */
[----:B------:R-:W-:Y:S02]  /*7740*/  ULDC UR5, c[0x0][0x288] ;  /* 0x0000a20000057ab9 */ /* 0x000fe40000000800 */
[----:B------:R-:W-:Y:S02]  /*7750*/  ISETP.GE.U32.AND P0, PT, R3, UR5, PT ;  /* 0x0000000503007c0c */ /* 0x000fe4000bf06070 */
[----:B------:R-:W-:Y:S02]  /*7760*/  IADD3 R0, P2, R0, UR4, RZ ;  /* 0x0000000400007c10 */ /* 0x000fe4000ff5e0ff */
[----:B------:R-:W-:Y:S01]  /*7770*/  ISETP.GE.U32.AND P1, PT, R2, UR5, PT ;  /* 0x0000000502007c0c */ /* 0x000fe2000bf26070 */
[----:B------:R-:W-:Y:S02]  /*7780*/  ULDC.64 UR4, c[0x0][0x680] ;  /* 0x0001a00000047ab9 */ /* 0x000fe40000000a00 */
[----:B------:R-:W-:Y:S01]  /*7790*/  IMAD.X R3, RZ, RZ, RZ, P2 ;  /* 0x000000ffff037224 */ /* 0x000fe200010e06ff */
[----:B------:R-:W-:-:S04]  /*77a0*/  LEA R2, P2, R0, UR4, 0x2 ;  /* 0x0000000400027c11 */ /* 0x000fc8000f8410ff */
[----:B------:R-:W-:-:S05]  /*77b0*/  LEA.HI.X R3, R0, UR5, R3, 0x2, P2 ;  /* 0x0000000500037c11 */ /* 0x000fca00090f1403 */
[----:B------:R2:W-:Y:S04]  /*77c0*/  @!P0 STG.E desc[UR10][R2.64], R11 ;  /* 0x0000000b02008986 */ /* 0x0005e8000c10190a */
[----:B------:R2:W-:Y:S02]  /*77d0*/  @!P1 STG.E desc[UR10][R2.64+0x20], R7 ;  /* 0x0000200702009986 */ /* 0x0005e4000c10190a */
.L_x_59:
[----:B------:R-:W-:Y:S05]  /*77e0*/  BSYNC B0 ;  /* 0x0000000000007941 */ /* 0x000fea0003800000 */
.L_x_58:
[----:B------:R-:W-:Y:S01]  /*77f0*/  ULDC.64 UR4, c[0x0][0x730] ;  /* 0x0001cc0000047ab9 */ /* 0x000fe20000000a00 */
[-C--:B------:R-:W-:Y:S01]  /*7800*/  FMUL R58, R58, R9.reuse ;  /* 0x000000093a3a7220 */ /* 0x080fe20000400000 */
[----:B------:R-:W-:Y:S01]  /*7810*/  ISETP.NE.U32.AND P0, PT, RZ, UR4, PT ;  /* 0x00000004ff007c0c */ /* 0x000fe2000bf05070 */
[-C--:B------:R-:W-:Y:S01]  /*7820*/  FMUL R38, R59, R9.reuse ;  /* 0x000000093b267220 */ /* 0x080fe20000400000 */
[-C--:B------:R-:W-:Y:S01]  /*7830*/  FMUL R62, R62, R9.reuse ;  /* 0x000000093e3e7220 */ /* 0x080fe20000400000 */
[-C--:B------:R-:W-:Y:S01]  /*7840*/  FMUL R40, R63, R9.reuse ;  /* 0x000000093f287220 */ /* 0x080fe20000400000 */
[----:B------:R-:W-:Y:S01]  /*7850*/  ISETP.NE.AND.EX P0, PT, RZ, UR5, PT, P0 ;  /* 0x00000005ff007c0c */ /* 0x000fe2000bf05300 */
        /* <DEDUP_REMOVED lines=12> */
[----:B------:R-:W-:Y:S06]  /*7920*/  @P0 BRA `(.L_x_60) ;  /* 0x0000000000200947 */ /* 0x000fec0003800000 */
[----:B------:R-:W-:Y:S02]  /*7930*/  ULDC.64 UR4, c[0x0][0x728] ;  /* 0x0001ca0000047ab9 */ /* 0x000fe40000000a00 */
[----:B------:R-:W-:-:S04]  /*7940*/  ISETP.NE.U32.AND P0, PT, RZ, UR4, PT ;  /* 0x00000004ff007c0c */ /* 0x000fc8000bf05070 */
[----:B------:R-:W-:-:S13]  /*7950*/  ISETP.NE.AND.EX P0, PT, RZ, UR5, PT, P0 ;  /* 0x00000005ff007c0c */ /* 0x000fda000bf05300 */
[----:B------:R-:W-:Y:S05]  /*7960*/  @!P0 BRA `(.L_x_61) ;  /* 0x00000000000c8947 */ /* 0x000fea0003800000 */
[----:B-12---:R-:W1:Y:S02]  /*7970*/  LDC.64 R2, c[0x0][0x728] ;  /* 0x0001ca00ff027b82 */ /* 0x006e640000000a00 */
[----:B-1----:R4:W5:Y:S01]  /*7980*/  LDG.E R2, desc[UR10][R2.64] ;  /* 0x0000000a02027981 */ /* 0x002962000c1e1900 */
[----:B------:R-:W-:Y:S05]  /*7990*/  BRA `(.L_x_60) ;  /* 0x0000000000047947 */ /* 0x000fea0003800000 */
.L_x_61:
[----:B--2---:R-:W3:Y:S02]  /*79a0*/  LDC R2, c[0x0][0x720] ;  /* 0x0001c800ff027b82 */ /* 0x004ee40000000800 */
.L_x_60:
[----:B-1----:R-:W-:Y:S01]  /*79b0*/  MOV R0, RZ ;  /* 0x000000ff00007202 */ /* 0x002fe20000000f00 */
[----:B---3-5:R-:W-:-:S03]  /*79c0*/  IMAD.MOV.U32 R35, RZ, RZ, R2 ;  /* 0x000000ffff237224 */ /* 0x028fc600078e0002 */
[----:B------:R-:W-:-:S13]  /*79d0*/  LOP3.LUT P0, RZ, R0, 0x1bf, RZ, 0xc0, !PT ;  /* 0x000001bf00ff7812 */ /* 0x000fda000780c0ff */
[----:B------:R-:W-:Y:S05]  /*79e0*/  @!P0 BRA `(.L_x_62) ;  /* 0x0000000000408947 */ /* 0x000fea0003800000 */
[----:B------:R-:W-:Y:S01]  /*79f0*/  MOV R0, 0x0 ;  /* 0x0000000000007802 */ /* 0x000fe20000000f00 */
[----:B------:R-:W-:Y:S01]  /*7a00*/  ULDC.64 UR4, c[0x4][0x68] ;  /* 0x01001a0000047ab9 */ /* 0x000fe20000000a00 */
[----:B------:R-:W-:Y:S01]  /*7a10*/  ULDC.64 UR6, c[0x4][0x8] ;  /* 0x0100020000067ab9 */ /* 0x000fe20000000a00 */
[----:B------:R-:W-:Y:S01]  /*7a20*/  IMAD.U32 R4, RZ, RZ, UR4 ;  /* 0x00000004ff047e24 */ /* 0x000fe2000f8e00ff */
[----:B--2-4-:R1:W2:Y:S01]  /*7a30*/  LDC.64 R2, c[0x4][R0] ;  /* 0x0100000000027b82 */ /* 0x0142a20000000a00 */
[----:B------:R-:W-:Y:S01]  /*7a40*/  IMAD.U32 R5, RZ, RZ, UR5 ;  /* 0x00000005ff057e24 */ /* 0x000fe2000f8e00ff */
[----:B------:R-:W-:Y:S01]  /*7a50*/  ULDC.64 UR4, c[0x4][0x70] ;  /* 0x01001c0000047ab9 */ /* 0x000fe20000000a00 */
[----:B------:R-:W-:Y:S02]  /*7a60*/  IMAD.U32 R10, RZ, RZ, UR6 ;  /* 0x00000006ff0a7e24 */ /* 0x000fe4000f8e00ff */
[----:B------:R-:W-:Y:S02]  /*7a70*/  IMAD.U32 R6, RZ, RZ, UR4 ;  /* 0x00000004ff067e24 */ /* 0x000fe4000f8e00ff */
[----:B------:R-:W-:-:S02]  /*7a80*/  IMAD.U32 R7, RZ, RZ, UR5 ;  /* 0x00000005ff077e24 */ /* 0x000fc4000f8e00ff */
[----:B------:R-:W-:Y:S02]  /*7a90*/  IMAD.U32 R11, RZ, RZ, UR7 ;  /* 0x00000007ff0b7e24 */ /* 0x000fe4000f8e00ff */
[----:B------:R-:W-:Y:S02]  /*7aa0*/  IMAD.MOV.U32 R8, RZ, RZ, 0x70 ;  /* 0x00000070ff087424 */ /* 0x000fe400078e00ff */
[----:B------:R-:W-:Y:S02]  /*7ab0*/  IMAD.MOV.U32 R12, RZ, RZ, 0x1 ;  /* 0x00000001ff0c7424 */ /* 0x000fe400078e00ff */
[----:B-1----:R-:W-:-:S07]  /*7ac0*/  IMAD.MOV.U32 R13, RZ, RZ, RZ ;  /* 0x000000ffff0d7224 */ /* 0x002fce00078e00ff */
[----:B------:R-:W-:-:S07]  /*7ad0*/  LEPC R20, `(.L_x_62) ;  /* 0x000000001014794e */ /* 0x000fce0000000000 */
[----:B--2---:R-:W-:Y:S05]  /*7ae0*/  CALL.ABS.NOINC R2 ;  /* 0x0000000002007343 */ /* 0x004fea0003c00000 */
.L_x_62:
[----:B------:R-:W-:Y:S02]  /*7af0*/  IMAD.U32 R19, RZ, RZ, UR38 ;  /* 0x00000026ff137e24 */ /* 0x000fe4000f8e00ff */
[----:B------:R-:W-:-:S04]  /*7b00*/  IMAD.U32 R0, RZ, RZ, UR36 ;  /* 0x00000024ff007e24 */ /* 0x000fc8000f8e00ff */
[----:B------:R-:W-:-:S04]  /*7b10*/  IMAD R19, R0, 0x1200, R19 ;  /* 0x0000120000137824 */ /* 0x000fc800078e0213 */
[----:B------:R-:W-:-:S05]  /*7b20*/  VIADD R0, R19, 0xffffee00 ;  /* 0xffffee0013007836 */ /* 0x000fca0000000000 */
        /* <DEDUP_REMOVED lines=18> */
.L_x_63:
[----:B------:R-:W1:Y:S01]  /*7c50*/  S2R R4, SR_TID.X ;  /* 0x0000000000047919 */ /* 0x000e620000002100 */
[----:B------:R-:W-:Y:S01]  /*7c60*/  ULDC.64 UR4, c[0x0][0x730] ;  /* 0x0001cc0000047ab9 */ /* 0x000fe20000000a00 */
[----:B------:R-:W-:Y:S01]  /*7c70*/  VIADD R16, R16, 0x1f ;  /* 0x0000001f10107836 */ /* 0x000fe20000000000 */
[----:B------:R-:W-:Y:S01]  /*7c80*/  ISETP.NE.U32.AND P0, PT, RZ, UR4, PT ;  /* 0x00000004ff007c0c */ /* 0x000fe2000bf05070 */
[----:B------:R-:W-:Y:S01]  /*7c90*/  IMAD.SHL.U32 R17, R17, 0x40, RZ ;  /* 0x0000004011117824 */ /* 0x000fe200078e00ff */
[----:B------:R-:W-:Y:S02]  /*7ca0*/  BSSY B0, `(.L_x_64) ;  /* 0x000000e000007945 */ /* 0x000fe40003800000 */
[----:B------:R-:W-:-:S13]  /*7cb0*/  ISETP.NE.AND.EX P0, PT, RZ, UR5, PT, P0 ;  /* 0x00000005ff007c0c */ /* 0x000fda000bf05300 */
[----:B------:R-:W3:Y:S01]  /*7cc0*/  @P0 LDC R35, c[0x0][0x720] ;  /* 0x0001c800ff230b82 */ /* 0x000ee20000000800 */
[----:B------:R-:W-:Y:S01]  /*7cd0*/  ISETP.GT.U32.AND P0, PT, R16, 0x3e, PT ;  /* 0x0000003e1000780c */ /* 0x000fe20003f04070 */
[C---:B-1----:R-:W-:Y:S02]  /*7ce0*/  IMAD.SHL.U32 R0, R4.reuse, 0x2, RZ ;  /* 0x0000000204007824 */ /* 0x042fe400078e00ff */
[----:B--2---:R-:W-:-:S03]  /*7cf0*/  IMAD.SHL.U32 R2, R4, 0x10, RZ ;  /* 0x0000001004027824 */ /* 0x004fc600078e00ff */
[----:B----4-:R-:W-:Y:S02]  /*7d00*/  LOP3.LUT R3, R0, 0x6, RZ, 0xc0, !PT ;  /* 0x0000000600037812 */ /* 0x010fe400078ec0ff */
[----:B------:R-:W-:-:S03]  /*7d10*/  LOP3.LUT R5, R2, 0x180, RZ, 0xc0, !PT ;  /* 0x0000018002057812 */ /* 0x000fc600078ec0ff */
[----:B------:R-:W-:Y:S01]  /*7d20*/  IMAD R3, R18, 0x400, R3 ;  /* 0x0000040012037824 */ /* 0x000fe200078e0203 */
[----:B------:R-:W-:Y:S02]  /*7d30*/  LOP3.LUT R5, R5, 0x30, R0, 0xf8, !PT ;  /* 0x0000003005057812 */ /* 0x000fe400078ef800 */
[----:B------:R-:W-:-:S04]  /*7d40*/  LOP3.LUT R0, R17, 0x40, RZ, 0xc0, !PT ;  /* 0x0000004011007812 */ /* 0x000fc800078ec0ff */
[----:B------:R-:W-:Y:S01]  /*7d50*/  IADD3 R0, R5, R3, R0 ;  /* 0x0000000305007210 */ /* 0x000fe20007ffe000 */
[----:B------:R-:W-:Y:S06]  /*7d60*/  @P0 BRA `(.L_x_65) ;  /* 0x0000000000040947 */ /* 0x000fec0003800000 */
[----:B------:R-:W-:-:S04]  /*7d70*/  DEPBAR.LE SB0, 0x0 ;  /* 0x000080000000791a */ /* 0x000fc80000000000 */
.L_x_65:
[----:B------:R-:W-:Y:S05]  /*7d80*/  BSYNC B0 ;  /* 0x0000000000007941 */ /* 0x000fea0003800000 */
.L_x_64:
[----:B------:R-:W-:Y:S05]  /*7d90*/  WARPSYNC.ALL ;  /* 0x0000000000007948 */ /* 0x000fea0003800000 */
[----:B------:R-:W-:Y:S01]  /*7da0*/  R2P PR, R4, 0x18 ;  /* 0x0000001804007804 */ /* 0x000fe20000000000 */
[----:B------:R-:W-:Y:S01]  /*7db0*/  BAR.SYNC.DEFER_BLOCKING 0x1, 0x80 ;  /* 0x0042000000007b1d */ /* 0x000fe20000010000 */
[----:B------:R-:W-:Y:S02]  /*7dc0*/  IMAD.IADD R39, R19, 0x1, R0 ;  /* 0x0000000113277824 */ /* 0x000fe400078e0200 */
[-C--:B---3--:R-:W-:Y:S01]  /*7dd0*/  FMUL R0, R56, R35.reuse ;  /* 0x0000002338007220 */ /* 0x088fe20000400000 */
[-C--:B------:R-:W-:Y:S01]  /*7de0*/  FMUL R3, R22, R35.reuse ;  /* 0x0000002316037220 */ /* 0x080fe20000400000 */
[----:B------:R-:W-:Y:S01]  /*7df0*/  FMUL R25, R32, R35 ;  /* 0x0000002320197220 */ /* 0x000fe20000400000 */
[----:B------:R-:W-:-:S02]  /*7e00*/  VIADD R2, R39, 0xffffee00 ;  /* 0xffffee0027027836 */ /* 0x000fc40000000000 */
[-C--:B------:R-:W-:Y:S01]  /*7e10*/  FMUL R5, R38, R35.reuse ;  /* 0x0000002326057220 */ /* 0x080fe20000400000 */
[----:B------:R-:W-:Y:S01]  /*7e20*/  VIADD R37, R39, 0xffffee20 ;  /* 0xffffee2027257836 */ /* 0x000fe20000000000 */
[----:B------:R-:W-:Y:S01]  /*7e30*/  F2FP.SATFINITE.E4M3.F32.PACK_AB_MERGE_C R32, R3, R0, RZ ;  /* 0x000000000320723e */ /* 0x000fe200048070ff */
[----:B------:R-:W-:Y:S02]  /*7e40*/  IMAD.MOV.U32 R0, RZ, RZ, 0x10 ;  /* 0x00000010ff007424 */ /* 0x000fe400078e00ff */
[-C--:B------:R-:W-:Y:S01]  /*7e50*/  FMUL R4, R60, R35.reuse ;  /* 0x000000233c047220 */ /* 0x080fe20000400000 */
[-C--:B------:R-:W-:Y:S01]  /*7e60*/  FMUL R7, R24, R35.reuse ;  /* 0x0000002318077220 */ /* 0x080fe20000400000 */
[----:B------:R-:W-:Y:S02]  /*7e70*/  @P4 VIADD R37, R2, 0xffffffe0 ;  /* 0xffffffe002254836 */ /* 0x000fe40000000000 */
        /* <DEDUP_REMOVED lines=12> */
[----:B------:R-:W-:Y:S01]  /*7f40*/  SEL R0, R0, 0xfffffff0, !P3 ;  /* 0xfffffff000007807 */ /* 0x000fe20005800000 */
        /* <DEDUP_REMOVED lines=14> */
[----:B------:R-:W-:Y:S01]  /*8030*/  F2FP.SATFINITE.E4M3.F32.PACK_AB_MERGE_C R34, R5, R2, RZ ;  /* 0x000000020522723e */ /* 0x000fe200048070ff */
[C---:B------:R-:W-:Y:S01]  /*8040*/  IMAD.IADD R2, R0.reuse, 0x1, R39 ;  /* 0x0000000100027824 */ /* 0x040fe200078e0227 */
[----:B------:R-:W-:Y:S01]  /*8050*/  F2FP.SATFINITE.E4M3.F32.PACK_AB_MERGE_C R4, R7, R4, RZ ;  /* 0x000000040704723e */ /* 0x000fe200048070ff */
[----:B------:R-:W-:Y:S01]  /*8060*/  IMAD.IADD R0, R0, 0x1, R37 ;  /* 0x0000000100007824 */ /* 0x000fe200078e0225 */
[----:B------:R-:W-:Y:S01]  /*8070*/  F2FP.SATFINITE.E4M3.F32.PACK_AB_MERGE_C R6, R9, R6, RZ ;  /* 0x000000060906723e */ /* 0x000fe200048070ff */
[----:B------:R1:W-:Y:S01]  /*8080*/  STS.U16 [R39+-0x1200], R32 ;  /* 0xffee002027007388 */ /* 0x0003e20000000400 */
[----:B------:R-:W-:Y:S01]  /*8090*/  F2FP.SATFINITE.E4M3.F32.PACK_AB_MERGE_C R11, R11, R8, RZ ;  /* 0x000000080b0b723e */ /* 0x000fe200048070ff */
[----:B------:R-:W-:Y:S01]  /*80a0*/  BSSY B0, `(.L_x_66) ;  /* 0x000002e000007945 */ /* 0x000fe20003800000 */
[----:B------:R-:W-:Y:S01]  /*80b0*/  F2FP.SATFINITE.E4M3.F32.PACK_AB_MERGE_C R13, R13, R10, RZ ;  /* 0x0000000a0d0d723e */ /* 0x000fe200048070ff */
[----:B------:R1:W-:Y:S01]  /*80c0*/  STS.U16 [R39+-0x1000], R34 ;  /* 0xfff0002227007388 */ /* 0x0003e20000000400 */
[----:B------:R-:W-:-:S02]  /*80d0*/  F2FP.SATFINITE.E4M3.F32.PACK_AB_MERGE_C R15, R15, R12, RZ ;  /* 0x0000000c0f0f723e */ /* 0x000fc400048070ff */
[----:B------:R-:W-:Y:S01]  /*80e0*/  F2FP.SATFINITE.E4M3.F32.PACK_AB_MERGE_C R17, R17, R14, RZ ;  /* 0x0000000e1111723e */ /* 0x000fe200048070ff */
[----:B------:R1:W-:Y:S01]  /*80f0*/  STS.U16 [R39+-0x11f8], R4 ;  /* 0xffee080427007388 */ /* 0x0003e20000000400 */
[----:B------:R-:W-:Y:S02]  /*8100*/  F2FP.SATFINITE.E4M3.F32.PACK_AB_MERGE_C R16, R21, R16, RZ ;  /* 0x000000101510723e */ /* 0x000fe400048070ff */
[----:B------:R-:W-:Y:S01]  /*8110*/  F2FP.SATFINITE.E4M3.F32.PACK_AB_MERGE_C R18, R23, R18, RZ ;  /* 0x000000121712723e */ /* 0x000fe200048070ff */
[----:B------:R1:W-:Y:S01]  /*8120*/  STS.U16 [R39+-0xff8], R6 ;  /* 0xfff0080627007388 */ /* 0x0003e20000000400 */
[----:B------:R-:W-:Y:S02]  /*8130*/  F2FP.SATFINITE.E4M3.F32.PACK_AB_MERGE_C R20, R25, R20, RZ ;  /* 0x000000141914723e */ /* 0x000fe400048070ff */
[----:B------:R-:W-:Y:S01]  /*8140*/  F2FP.SATFINITE.E4M3.F32.PACK_AB_MERGE_C R22, R27, R22, RZ ;  /* 0x000000161b16723e */ /* 0x000fe200048070ff */
[----:B------:R1:W-:Y:S01]  /*8150*/  STS.U16 [R2+-0x1200], R11 ;  /* 0xffee000b02007388 */ /* 0x0003e20000000400 */
[----:B------:R-:W-:-:S02]  /*8160*/  F2FP.SATFINITE.E4M3.F32.PACK_AB_MERGE_C R29, R29, R24, RZ ;  /* 0x000000181d1d723e */ /* 0x000fc400048070ff */
[----:B------:R-:W-:Y:S01]  /*8170*/  F2FP.SATFINITE.E4M3.F32.PACK_AB_MERGE_C R31, R31, R26, RZ ;  /* 0x0000001a1f1f723e */ /* 0x000fe200048070ff */
[----:B------:R1:W-:Y:S01]  /*8180*/  STS.U16 [R2+-0x1000], R13 ;  /* 0xfff0000d02007388 */ /* 0x0003e20000000400 */
[----:B------:R-:W-:Y:S02]  /*8190*/  F2FP.SATFINITE.E4M3.F32.PACK_AB_MERGE_C R33, R33, R28, RZ ;  /* 0x0000001c2121723e */ /* 0x000fe400048070ff */
[----:B------:R-:W-:Y:S01]  /*81a0*/  F2FP.SATFINITE.E4M3.F32.PACK_AB_MERGE_C R35, R35, R30, RZ ;  /* 0x0000001e2323723e */ /* 0x000fe200048070ff */
[----:B------:R1:W-:Y:S04]  /*81b0*/  STS.U16 [R2+-0x11f8], R15 ;  /* 0xffee080f02007388 */ /* 0x0003e80000000400 */
[----:B------:R1:W-:Y:S04]  /*81c0*/  STS.U16 [R2+-0xff8], R17 ;  /* 0xfff0081102007388 */ /* 0x0003e80000000400 */
[----:B------:R1:W-:Y:S04]  /*81d0*/  STS.U16 [R37], R16 ;  /* 0x0000001025007388 */ /* 0x0003e80000000400 */
[----:B------:R1:W-:Y:S04]  /*81e0*/  STS.U16 [R37+0x200], R18 ;  /* 0x0002001225007388 */ /* 0x0003e80000000400 */
[----:B------:R1:W-:Y:S04]  /*81f0*/  STS.U16 [R37+0x8], R20 ;  /* 0x0000081425007388 */ /* 0x0003e80000000400 */
[----:B------:R1:W-:Y:S04]  /*8200*/  STS.U16 [R37+0x208], R22 ;  /* 0x0002081625007388 */ /* 0x0003e80000000400 */
[----:B------:R1:W-:Y:S04]  /*8210*/  STS.U16 [R0], R29 ;  /* 0x0000001d00007388 */ /* 0x0003e80000000400 */
[----:B------:R1:W-:Y:S04]  /*8220*/  STS.U16 [R0+0x200], R31 ;  /* 0x0002001f00007388 */ /* 0x0003e80000000400 */
[----:B------:R1:W-:Y:S04]  /*8230*/  STS.U16 [R0+0x8], R33 ;  /* 0x0000082100007388 */ /* 0x0003e80000000400 */
[----:B------:R1:W-:Y:S01]  /*8240*/  STS.U16 [R0+0x208], R35 ;  /* 0x0002082300007388 */ /* 0x0003e20000000400 */
[----:B------:R-:W-:Y:S01]  /*8250*/  @!PT LDS RZ, [RZ] ;  /* 0x00000000fffff984 */ /* 0x000fe20000000800 */
[----:B------:R-:W-:Y:S01]  /*8260*/  @!PT LDS RZ, [RZ] ;  /* 0x00000000fffff984 */ /* 0x000fe20000000800 */
[----:B------:R-:W-:Y:S01]  /*8270*/  @!PT LDS RZ, [RZ] ;  /* 0x00000000fffff984 */ /* 0x000fe20000000800 */
[----:B------:R-:W-:Y:S01]  /*8280*/  @!PT LDS RZ, [RZ] ;  /* 0x00000000fffff984 */ /* 0x000fe20000000800 */
[----:B------:R2:W-:Y:S06]  /*8290*/  MEMBAR.ALL.CTA ;  /* 0x0000000000007992 */ /* 0x0005ec0000008000 */
[----:B--2---:R-:W2:Y:S02]  /*82a0*/  FENCE.VIEW.ASYNC.S ;  /* 0x00000000000073c6 */ /* 0x004ea40000000000 */
[----:B--2---:R-:W-:Y:S06]  /*82b0*/  BAR.SYNC.DEFER_BLOCKING 0x1, 0x80 ;  /* 0x0042000000007b1d */ /* 0x004fec0000010000 */
[----:B-1----:R-:W-:Y:S05]  /*82c0*/  @P0 BRA `(.L_x_67) ;  /* 0x00000000002c0947 */ /* 0x002fea0003800000 */
[----:B------:R-:W-:Y:S01]  /*82d0*/  S2UR UR12, SR_CTAID.Z ;  /* 0x00000000000c79c3 */ /* 0x000fe20000002700 */
[----:B------:R-:W-:Y:S01]  /*82e0*/  R2UR UR8, R19 ;  /* 0x00000000130872ca */ /* 0x000fe200000e0000 */
[----:B------:R-:W-:Y:S01]  /*82f0*/  ULDC.64 UR4, c[0x0][0x198] ;  /* 0x0000660000047ab9 */ /* 0x000fe20000000a00 */
[----:B------:R-:W-:Y:S02]  /*8300*/  USHF.L.U32 UR10, UR37, 0x6, URZ ;  /* 0x00000006250a7899 */ /* 0x000fe4000800063f */
[----:B------:R-:W-:Y:S01]  /*8310*/  UIADD3 UR4, UP0, UR4, 0x670, URZ ;  /* 0x0000067004047890 */ /* 0x000fe2000ff1e03f */
[----:B------:R-:W-:Y:S02]  /*8320*/  UMOV UR9, URZ ;  /* 0x0000003f00097c82 */ /* 0x000fe40008000000 */
[----:B------:R-:W1:Y:S01]  /*8330*/  S2UR UR11, SR_CTAID.Y ;  /* 0x00000000000b79c3 */ /* 0x000e620000002600 */
[----:B------:R-:W-:-:S05]  /*8340*/  UIADD3.X UR5, URZ, UR5, URZ, UP0, !UPT ;  /* 0x000000053f057290 */ /* 0x000fca00087fe43f */
[----:B------:R-:W-:-:S09]  /*8350*/  UIADD3 UR8, UR8, -0x1200, URZ ;  /* 0xffffee0008087890 */ /* 0x000fd2000fffe03f */
[----:B-1----:R1:W-:Y:S02]  /*8360*/  UTMASTG.4D [UR8], [UR4] ;  /* 0x00000008040073b5 */ /* 0x0023e40008018000 */
[----:B-1----:R0:W-:Y:S02]  /*8370*/  UTMACMDFLUSH ;  /* 0x00000000000079b7 */ /* 0x0021e40000000000 */
.L_x_67:
[----:B------:R-:W-:Y:S05]  /*8380*/  BSYNC B0 ;  /* 0x0000000000007941 */ /* 0x000fea0003800000 */
.L_x_66:
[----:B------:R-:W-:Y:S01]  /*8390*/  UIADD3 UR36, UR36, -0x1, URZ ;  /* 0xffffffff24247890 */ /* 0x000fe2000fffe03f */
[----:B------:R-:W-:-:S04]  /*83a0*/  DEPBAR.LE SB0, 0x0 ;  /* 0x000080000000791a */ /* 0x000fc80000000000 */
[----:B------:R-:W-:-:S04]  /*83b0*/  USHF.L.U32 UR4, UR36, 0x3, URZ ;  /* 0x0000000324047899 */ /* 0x000fc8000800063f */
[----:B------:R-:W-:-:S04]  /*83c0*/  ULOP3.LUT UR4, UR4, 0x8, URZ, 0xe2, !UPT ;  /* 0x0000000804047892 */ /* 0x000fc8000f8ee23f */
[----:B------:R-:W-:-:S06]  /*83d0*/  ULOP3.LUT UR4, UR4, 0x18, URZ, 0x3c, !UPT ;  /* 0x0000001804047892 */ /* 0x000fcc000f8e3c3f */
[----:B------:R-:W-:-:S04]  /*83e0*/  IMAD.U32 R0, RZ, RZ, UR4 ;  /* 0x00000004ff007e24 */ /* 0x000fc8000f8e00ff */
[----:B------:R-:W-:Y:S01]  /*83f0*/  SYNCS.ARRIVE.TRANS64.A1T0 RZ, [R0+UR38+0x7090], RZ ;  /* 0x007090ff00ff79a7 */ /* 0x000fe20008100026 */
[----:B------:R-:W-:Y:S05]  /*8400*/  EXIT ;  /* 0x000000000000794d */ /* 0x000fea0003800000 */
.L_x_6:
[----:B------:R-:W-:-:S08]  /*8410*/  UISETP.NE.AND UP0, UPT, UR10, 0x1, UPT ;  /* 0x000000010a00788c */ /* 0x000fd0000bf05270 */
[----:B------:R-:W1:-:S00]  /*8420*/  USETMAXREG.DEALLOC.CTAPOOL 0x18 ;  /* 0x00000018000079c8 */ /* 0x000e4000080e0500 */
[----:B------:R-:W-:-:S13]  /*8430*/  PLOP3.LUT P0, PT, PT, PT, UP0, 0x80, 0x0 ;  /* 0x000000000000781c */ /* 0x000fda0003f0f008 */
[----:B------:R-:W-:Y:S05]  /*8440*/  @P0 EXIT ;  /* 0x000000000000094d */ /* 0x000fea0003800000 */
[----:B------:R-:W2:Y:S01]  /*8450*/  S2UR UR11, SR_CTAID.X ;  /* 0x00000000000b79c3 */ /* 0x000ea20000002500 */
[----:B------:R-:W-:Y:S01]  /*8460*/  ULDC UR4, c[0x0][0x28c] ;  /* 0x0000a30000047ab9 */ /* 0x000fe20000000800 */
[----:B------:R-:W-:Y:S01]  /*8470*/  ELECT P3, URZ, PT ;  /* 0x00000000003f782f */ /* 0x000fe20003860000 */
[----:B------:R-:W-:Y:S01]  /*8480*/  BSSY B0, `(.L_x_68) ;  /* 0x0000030000007945 */ /* 0x000fe20003800000 */
[----:B------:R-:W-:Y:S01]  /*8490*/  UIADD3 UR5, UR4, 0x3f, URZ ;  /* 0x0000003f04057890 */ /* 0x000fe2000fffe03f */
[----:B-1----:R-:W-:Y:S01]  /*84a0*/  CS2R R2, SRZ ;  /* 0x0000000000027805 */ /* 0x002fe2000001ff00 */
[----:B------:R-:W-:Y:S02]  /*84b0*/  IMAD.MOV.U32 R7, RZ, RZ, RZ ;  /* 0x000000ffff077224 */ /* 0x000fe400078e00ff */
[----:B------:R-:W-:Y:S01]  /*84c0*/  USHF.R.S32.HI UR7, URZ, 0x1f, UR5 ;  /* 0x0000001f3f077899 */ /* 0x000fe20008011405 */
[----:B------:R-:W1:Y:S03]  /*84d0*/  S2UR UR20, SR_CTAID.Y ;  /* 0x00000000001479c3 */ /* 0x000e660000002600 */
[----:B------:R-:W-:-:S04]  /*84e0*/  ULEA.HI UR7, UR7, UR5, URZ, 0x6 ;  /* 0x0000000507077291 */ /* 0x000fc8000f8f303f */
[----:B------:R-:W-:Y:S01]  /*84f0*/  USHF.R.S32.HI UR7, URZ, 0x6, UR7 ;  /* 0x000000063f077899 */ /* 0x000fe20008011407 */
[----:B------:R-:W3:Y:S01]  /*8500*/  S2UR UR21, SR_CTAID.Z ;  /* 0x00000000001579c3 */ /* 0x000ee20000002700 */
[----:B--2---:R-:W-:-:S04]  /*8510*/  USHF.L.U32 UR11, UR11, 0x7, URZ ;  /* 0x000000070b0b7899 */ /* 0x004fc8000800063f */
[----:B------:R-:W-:-:S04]  /*8520*/  UIADD3 UR4, UR11, 0xbf, URZ ;  /* 0x000000bf0b047890 */ /* 0x000fc8000fffe03f */
[----:B------:R-:W-:-:S04]  /*8530*/  USHF.R.U32.HI UR4, URZ, 0x6, UR4 ;  /* 0x000000063f047899 */ /* 0x000fc80008011604 */
[----:B------:R-:W-:-:S04]  /*8540*/  UISETP.LT.AND UP0, UPT, UR4, UR7, UPT ;  /* 0x000000070400728c */ /* 0x000fc8000bf01270 */
[----:B------:R-:W-:Y:S01]  /*8550*/  USEL UR4, UR4, UR7, UP0 ;  /* 0x0000000704047287 */ /* 0x000fe20008000000 */
[----:B-1-3--:R-:W-:Y:S11]  /*8560*/  @!P3 BRA `(.L_x_69) ;  /* 0x000000000084b947 */ /* 0x00aff60003800000 */
[----:B------:R-:W1:Y:S01]  /*8570*/  S2R R4, SR_CgaCtaId ;  /* 0x0000000000047919 */ /* 0x000e620000008800 */
[----:B------:R-:W-:Y:S01]  /*8580*/  MOV R3, 0x400 ;  /* 0x0000040000037802 */ /* 0x000fe20000000f00 */
[----:B------:R-:W-:-:S03]  /*8590*/  IMAD.MOV.U32 R5, RZ, RZ, 0x1 ;  /* 0x00000001ff057424 */ /* 0x000fc600078e00ff */
[----:B-1----:R-:W-:Y:S02]  /*85a0*/  LEA R4, R4, R3, 0x18 ;  /* 0x0000000304047211 */ /* 0x002fe400078ec0ff */
[----:B------:R-:W-:-:S04]  /*85b0*/  SHF.L.U32 R3, R5, 0x1f, RZ ;  /* 0x0000001f05037819 */ /* 0x000fc800000006ff */
[----:B------:R-:W1:Y:S02]  /*85c0*/  SYNCS.PHASECHK.TRANS64.TRYWAIT P0, [R4+URZ+0x7060], R3 ;  /* 0x00706003040075a7 */ /* 0x000e64000800017f */
[----:B-1----:R-:W-:Y:S05]  /*85d0*/  @!P0 BRA `(.L_x_70) ;  /* 0x0000001000848947 */ /* 0x002fea0003800000 */
.L_x_107:
[----:B------:R-:W-:Y:S01]  /*85e0*/  ULOP3.LUT UR5, UR6, 0x2, URZ, 0xfc, !UPT ;  /* 0x0000000206057892 */ /* 0x000fe2000f8efc3f */
[----:B-1----:R-:W-:-:S03]  /*85f0*/  @P2 IMAD.MOV.U32 R3, RZ, RZ, 0x1000 ;  /* 0x00001000ff032424 */ /* 0x002fc600078e00ff */
[----:B------:R-:W-:Y:S01]  /*8600*/  UPRMT UR5, UR5, 0x9910, URZ ;  /* 0x0000991005057896 */ /* 0x000fe2000800003f */
[----:B------:R1:W-:Y:S03]  /*8610*/  @P2 SYNCS.ARRIVE.TRANS64 RZ, [R4+URZ+0x7050], R3 ;  /* 0x0070500304ff29a7 */ /* 0x0003e6000800003f */
[----:B------:R-:W-:-:S06]  /*8620*/  UISETP.NE.AND UP0, UPT, UR5, 0x2, UPT ;  /* 0x000000020500788c */ /* 0x000fcc000bf05270 */
[----:B------:R-:W-:-:S13]  /*8630*/  PLOP3.LUT P0, PT, PT, PT, UP0, 0x80, 0x0 ;  /* 0x000000000000781c */ /* 0x000fda0003f0f008 */
[----:B-1----:R-:W-:Y:S05]  /*8640*/  @P0 BRA `(.L_x_71) ;  /* 0x0000000000040947 */ /* 0x002fea0003800000 */
[----:B------:R-:W-:Y:S01]  /*8650*/  BPT.TRAP 0x1 ;  /* 0x000000040000795c */ /* 0x000fe20000300000 */
.L_x_71:
[----:B------:R-:W-:-:S04]  /*8660*/  LOP3.LUT P0, RZ, R0, 0x1f, RZ, 0xc0, !PT ;  /* 0x0000001f00ff7812 */ /* 0x000fc8000780c0ff */
[----:B------:R-:W-:-:S13]  /*8670*/  PLOP3.LUT P0, PT, P0, P2, PT, 0x2a, 0x0 ;  /* 0x000000000000781c */ /* 0x000fda0000704572 */
[----:B------:R-:W-:Y:S05]  /*8680*/  @P0 BRA `(.L_x_72) ;  /* 0x0000000000040947 */ /* 0x000fea0003800000 */
[----:B------:R-:W-:Y:S01]  /*8690*/  BPT.TRAP 0x1 ;  /* 0x000000040000795c */ /* 0x000fe20000300000 */
.L_x_72:
[----:B------:R-:W-:Y:S01]  /*86a0*/  R2UR UR8, R4 ;  /* 0x00000000040872ca */ /* 0x000fe200000e0000 */
[----:B------:R-:W-:Y:S01]  /*86b0*/  ULDC.64 UR12, c[0x0][0x198] ;  /* 0x00006600000c7ab9 */ /* 0x000fe20000000a00 */
[----:B------:R-:W-:Y:S01]  /*86c0*/  UMOV UR16, 0x0 ;  /* 0x0000000000107882 */ /* 0x000fe20000000000 */
[----:B------:R-:W-:Y:S01]  /*86d0*/  UIADD3 UR14, UP0, UR12, 0xf0, URZ ;  /* 0x000000f00c0e7890 */ /* 0x000fe2000ff1e03f */
[----:B------:R-:W-:Y:S01]  /*86e0*/  IMAD.MOV.U32 R3, RZ, RZ, 0x1 ;  /* 0x00000001ff037424 */ /* 0x000fe200078e00ff */
[----:B------:R-:W-:Y:S01]  /*86f0*/  UMOV UR17, 0x10000000 ;  /* 0x1000000000117882 */ /* 0x000fe20000000000 */
[----:B------:R-:W-:Y:S01]  /*8700*/  UMOV UR10, URZ ;  /* 0x0000003f000a7c82 */ /* 0x000fe20008000000 */
[----:B------:R-:W-:Y:S01]  /*8710*/  UIADD3.X UR15, URZ, UR13, URZ, UP0, !UPT ;  /* 0x0000000d3f0f7290 */ /* 0x000fe200087fe43f */
[----:B------:R-:W-:Y:S01]  /*8720*/  IMAD.MOV.U32 R7, RZ, RZ, 0x40 ;  /* 0x00000040ff077424 */ /* 0x000fe200078e00ff */
[----:B------:R-:W-:Y:S01]  /*8730*/  UMOV UR12, UR20 ;  /* 0x00000014000c7c82 */ /* 0x000fe20008000000 */
[----:B------:R-:W-:-:S03]  /*8740*/  UMOV UR13, UR21 ;  /* 0x00000015000d7c82 */ /* 0x000fc60008000000 */
[----:B------:R-:W-:-:S09]  /*8750*/  UIADD3 UR9, UR8, 0x7050, URZ ;  /* 0x0000705008097890 */ /* 0x000fd2000fffe03f */
[----:B------:R1:W-:Y:S02]  /*8760*/  UTMALDG.4D [UR8], [UR14], desc[UR16] ;  /* 0x000010080e0075b4 */ /* 0x0003e40008019000 */
[----:B-1----:R-:W-:Y:S01]  /*8770*/  NOP ;  /* 0x0000000000007918 */ /* 0x002fe20000000000 */
.L_x_69:
[----:B------:R-:W-:Y:S05]  /*8780*/  BSYNC B0 ;  /* 0x0000000000007941 */ /* 0x000fea0003800000 */
.L_x_68:
[----:B------:R-:W-:Y:S01]  /*8790*/  ISETP.LT.AND P4, PT, RZ, UR4, P3 ;  /* 0x00000004ff007c0c */ /* 0x000fe20009f81270 */
[----:B------:R-:W-:-:S12]  /*87a0*/  BSSY B0, `(.L_x_73) ;  /* 0x0000022000007945 */ /* 0x000fd80003800000 */
[----:B------:R-:W-:Y:S05]  /*87b0*/  @!P4 BRA `(.L_x_74) ;  /* 0x000000000080c947 */ /* 0x000fea0003800000 */
[----:B------:R-:W1:Y:S01]  /*87c0*/  S2R R5, SR_CgaCtaId ;  /* 0x0000000000057919 */ /* 0x000e620000008800 */
[----:B------:R-:W-:-:S04]  /*87d0*/  MOV R2, 0x400 ;  /* 0x0000040000027802 */ /* 0x000fc80000000f00 */
[----:B-1----:R-:W-:Y:S01]  /*87e0*/  LEA R2, R5, R2, 0x18 ;  /* 0x0000000205027211 */ /* 0x002fe200078ec0ff */
[----:B------:R-:W-:-:S05]  /*87f0*/  IMAD.MOV.U32 R5, RZ, RZ, 0x1 ;  /* 0x00000001ff057424 */ /* 0x000fca00078e00ff */
[----:B------:R-:W-:-:S04]  /*8800*/  SHF.L.U32 R5, R5, 0x1f, RZ ;  /* 0x0000001f05057819 */ /* 0x000fc800000006ff */
[----:B------:R-:W1:Y:S02]  /*8810*/  SYNCS.PHASECHK.TRANS64.TRYWAIT P0, [R2+URZ+0x7028], R5 ;  /* 0x00702805020075a7 */ /* 0x000e64000800017f */
[----:B-1----:R-:W-:Y:S05]  /*8820*/  @!P0 BRA `(.L_x_75) ;  /* 0x0000001000048947 */ /* 0x002fea0003800000 */
.L_x_108:
        /* <DEDUP_REMOVED lines=8> */
.L_x_76:
[----:B------:R-:W-:-:S04]  /*88b0*/  LOP3.LUT P0, RZ, R0, 0x1f, RZ, 0xc0, !PT ;  /* 0x0000001f00ff7812 */ /* 0x000fc8000780c0ff */
[----:B------:R-:W-:-:S13]  /*88c0*/  PLOP3.LUT P0, PT, P0, P2, PT, 0x2a, 0x0 ;  /* 0x000000000000781c */ /* 0x000fda0000704572 */
[----:B------:R-:W-:Y:S05]  /*88d0*/  @P0 BRA `(.L_x_77) ;  /* 0x0000000000040947 */ /* 0x000fea0003800000 */
[----:B------:R-:W-:Y:S01]  /*88e0*/  BPT.TRAP 0x1 ;  /* 0x000000040000795c */ /* 0x000fe20000300000 */
.L_x_77:
        /* <DEDUP_REMOVED lines=8> */
[----:B------:R-:W-:-:S05]  /*8970*/  UMOV UR19, URZ ;  /* 0x0000003f00137c82 */ /* 0x000fca0008000000 */
[----:B------:R-:W-:Y:S02]  /*8980*/  UIADD3 UR16, UR17, 0x2000, URZ ;  /* 0x0000200011107890 */ /* 0x000fe4000fffe03f */
[----:B------:R-:W-:-:S09]  /*8990*/  UIADD3 UR17, UR17, 0x7000, URZ ;  /* 0x0000700011117890 */ /* 0x000fd2000fffe03f */
[----:B------:R1:W-:Y:S02]  /*89a0*/  UTMALDG.4D [UR16], [UR8], desc[UR12] ;  /* 0x00000c10080075b4 */ /* 0x0003e40008019000 */
[----:B-1----:R-:W-:Y:S01]  /*89b0*/  NOP ;  /* 0x0000000000007918 */ /* 0x002fe20000000000 */
.L_x_74:
[----:B------:R-:W-:Y:S05]  /*89c0*/  BSYNC B0 ;  /* 0x0000000000007941 */ /* 0x000fea0003800000 */
.L_x_73:
[----:B------:R-:W-:Y:S04]  /*89d0*/  BSSY B0, `(.L_x_78) ;  /* 0x0000025000007945 */ /* 0x000fe80003800000 */
[----:B------:R-:W-:Y:S05]  /*89e0*/  @!P3 BRA `(.L_x_79) ;  /* 0x00000000008cb947 */ /* 0x000fea0003800000 */
[----:B------:R-:W1:Y:S01]  /*89f0*/  S2R R5, SR_CgaCtaId ;  /* 0x0000000000057919 */ /* 0x000e620000008800 */
[----:B------:R-:W-:-:S04]  /*8a00*/  MOV R4, 0x400 ;  /* 0x0000040000047802 */ /* 0x000fc80000000f00 */
[----:B-1----:R-:W-:Y:S01]  /*8a10*/  LEA R6, R5, R4, 0x18 ;  /* 0x0000000405067211 */ /* 0x002fe200078ec0ff */
[----:B------:R-:W-:-:S04]  /*8a20*/  IMAD.MOV.U32 R5, RZ, RZ, 0x1 ;  /* 0x00000001ff057424 */ /* 0x000fc800078e00ff */
[----:B------:R-:W-:Y:S01]  /*8a30*/  IMAD R4, R3, 0x8, R6 ;  /* 0x0000000803047824 */ /* 0x000fe200078e0206 */
[----:B------:R-:W-:-:S04]  /*8a40*/  SHF.L.U32 R5, R5, 0x1f, RZ ;  /* 0x0000001f05057819 */ /* 0x000fc800000006ff */
[----:B------:R-:W1:Y:S02]  /*8a50*/  SYNCS.PHASECHK.TRANS64.TRYWAIT P0, [R4+URZ+0x7060], R5 ;  /* 0x00706005040075a7 */ /* 0x000e64000800017f */
[----:B-1----:R-:W-:Y:S05]  /*8a60*/  @!P0 BRA `(.L_x_80) ;  /* 0x0000000c00888947 */ /* 0x002fea0003800000 */
.L_x_109:
        /* <DEDUP_REMOVED lines=8> */
.L_x_81:
[----:B------:R-:W-:-:S04]  /*8af0*/  LOP3.LUT P0, RZ, R0, 0x1f, RZ, 0xc0, !PT ;  /* 0x0000001f00ff7812 */ /* 0x000fc8000780c0ff */
[----:B------:R-:W-:-:S13]  /*8b00*/  PLOP3.LUT P0, PT, P0, P2, PT, 0x2a, 0x0 ;  /* 0x000000000000781c */ /* 0x000fda0000704572 */
[----:B------:R-:W-:Y:S05]  /*8b10*/  @P0 BRA `(.L_x_82) ;  /* 0x0000000000040947 */ /* 0x000fea0003800000 */
[----:B------:R-:W-:Y:S01]  /*8b20*/  BPT.TRAP 0x1 ;  /* 0x000000040000795c */ /* 0x000fe20000300000 */
.L_x_82:
[----:B------:R-:W-:Y:S01]  /*8b30*/  R2UR UR16, R3 ;  /* 0x00000000031072ca */ /* 0x000fe200000e0000 */
[----:B------:R-:W-:Y:S01]  /*8b40*/  ULDC.64 UR8, c[0x0][0x198] ;  /* 0x0000660000087ab9 */ /* 0x000fe20000000a00 */
[----:B------:R-:W-:Y:S01]  /*8b50*/  R2UR UR5, R6 ;  /* 0x00000000060572ca */ /* 0x000fe200000e0000 */
[----:B------:R-:W-:Y:S01]  /*8b60*/  UIADD3 UR8, UP0, UR8, 0xf0, URZ ;  /* 0x000000f008087890 */ /* 0x000fe2000ff1e03f */
[----:B------:R-:W-:Y:S01]  /*8b70*/  R2UR UR19, R7 ;  /* 0x00000000071372ca */ /* 0x000fe200000e0000 */
[----:B------:R-:W-:Y:S01]  /*8b80*/  UMOV UR12, 0x0 ;  /* 0x00000000000c7882 */ /* 0x000fe20000000000 */
[----:B------:R-:W-:Y:S01]  /*8b90*/  R2UR UR17, R4 ;  /* 0x00000000041172ca */ /* 0x000fe200000e0000 */
[----:B------:R-:W-:Y:S01]  /*8ba0*/  UIADD3.X UR9, URZ, UR9, URZ, UP0, !UPT ;  /* 0x000000093f097290 */ /* 0x000fe200087fe43f */
[----:B------:R-:W-:Y:S01]  /*8bb0*/  UMOV UR13, 0x10000000 ;  /* 0x10000000000d7882 */ /* 0x000fe20000000000 */
[----:B------:R-:W-:-:S06]  /*8bc0*/  UMOV UR18, URZ ;  /* 0x0000003f00127c82 */ /* 0x000fcc0008000000 */
[----:B------:R-:W-:Y:S02]  /*8bd0*/  ULEA UR16, UR16, UR5, 0xc ;  /* 0x0000000510107291 */ /* 0x000fe4000f8e603f */
[----:B------:R-:W-:Y:S02]  /*8be0*/  UIADD3 UR19, UR11, UR19, URZ ;  /* 0x000000130b137290 */ /* 0x000fe4000fffe03f */
[----:B------:R-:W-:-:S09]  /*8bf0*/  UIADD3 UR17, UR17, 0x7050, URZ ;  /* 0x0000705011117890 */ /* 0x000fd2000fffe03f */
[----:B------:R1:W-:Y:S02]  /*8c00*/  UTMALDG.4D [UR16], [UR8], desc[UR12] ;  /* 0x00000c10080075b4 */ /* 0x0003e40008019000 */
[----:B-1----:R-:W-:Y:S01]  /*8c10*/  NOP ;  /* 0x0000000000007918 */ /* 0x002fe20000000000 */
.L_x_79:
[----:B------:R-:W-:Y:S05]  /*8c20*/  BSYNC B0 ;  /* 0x0000000000007941 */ /* 0x000fea0003800000 */
.L_x_78:
[----:B------:R-:W-:Y:S01]  /*8c30*/  BSSY B0, `(.L_x_83) ;  /* 0x0000027000007945 */ /* 0x000fe20003800000 */
[----:B------:R-:W-:-:S03]  /*8c40*/  IMAD.MOV.U32 R8, RZ, RZ, RZ ;  /* 0x000000ffff087224 */ /* 0x000fc600078e00ff */
        /* <DEDUP_REMOVED lines=9> */
.L_x_110:
        /* <DEDUP_REMOVED lines=8> */
.L_x_86:
[----:B------:R-:W-:-:S04]  /*8d60*/  LOP3.LUT P0, RZ, R0, 0x1f, RZ, 0xc0, !PT ;  /* 0x0000001f00ff7812 */ /* 0x000fc8000780c0ff */
[----:B------:R-:W-:-:S13]  /*8d70*/  PLOP3.LUT P0, PT, P0, P2, PT, 0x2a, 0x0 ;  /* 0x000000000000781c */ /* 0x000fda0000704572 */
[----:B------:R-:W-:Y:S05]  /*8d80*/  @P0 BRA `(.L_x_87) ;  /* 0x0000000000040947 */ /* 0x000fea0003800000 */
[----:B------:R-:W-:Y:S01]  /*8d90*/  BPT.TRAP 0x1 ;  /* 0x000000040000795c */ /* 0x000fe20000300000 */
.L_x_87:
[C---:B------:R-:W-:Y:S01]  /*8da0*/  IMAD R5, R2.reuse, 0x1000, R5 ;  /* 0x0000100002057824 */ /* 0x040fe200078e0205 */
[----:B------:R-:W-:Y:S01]  /*8db0*/  R2UR UR17, R3 ;  /* 0x00000000031172ca */ /* 0x000fe200000e0000 */
[----:B------:R-:W-:Y:S01]  /*8dc0*/  ULDC.64 UR8, c[0x0][0x198] ;  /* 0x0000660000087ab9 */ /* 0x000fe20000000a00 */
[----:B------:R-:W-:Y:S01]  /*8dd0*/  UMOV UR12, 0x0 ;  /* 0x00000000000c7882 */ /* 0x000fe20000000000 */
[----:B------:R-:W-:Y:S01]  /*8de0*/  UIADD3 UR8, UP0, UR8, 0x2f0, URZ ;  /* 0x000002f008087890 */ /* 0x000fe2000ff1e03f */
[----:B------:R-:W-:Y:S01]  /*8df0*/  R2UR UR16, R5 ;  /* 0x00000000051072ca */ /* 0x000fe200000e0000 */
[----:B------:R-:W-:Y:S01]  /*8e00*/  UMOV UR13, 0x10000000 ;  /* 0x10000000000d7882 */ /* 0x000fe20000000000 */
[----:B------:R-:W-:Y:S01]  /*8e10*/  UMOV UR18, URZ ;  /* 0x0000003f00127c82 */ /* 0x000fe20008000000 */
[----:B------:R-:W-:Y:S01]  /*8e20*/  UIADD3.X UR9, URZ, UR9, URZ, UP0, !UPT ;  /* 0x000000093f097290 */ /* 0x000fe200087fe43f */
[----:B------:R-:W-:Y:S01]  /*8e30*/  IMAD.MOV.U32 R8, RZ, RZ, 0x1 ;  /* 0x00000001ff087424 */ /* 0x000fe200078e00ff */
[----:B------:R-:W-:Y:S01]  /*8e40*/  UMOV UR19, URZ ;  /* 0x0000003f00137c82 */ /* 0x000fe20008000000 */
[----:B------:R-:W-:-:S03]  /*8e50*/  VIADD R2, R2, 0x1 ;  /* 0x0000000102027836 */ /* 0x000fc60000000000 */
[----:B------:R-:W-:-:S04]  /*8e60*/  UIADD3 UR17, UR17, 0x7000, URZ ;  /* 0x0000700011117890 */ /* 0x000fc8000fffe03f */
[----:B------:R-:W-:-:S09]  /*8e70*/  UIADD3 UR16, UR16, 0x2000, URZ ;  /* 0x0000200010107890 */ /* 0x000fd2000fffe03f */
[----:B------:R1:W-:Y:S02]  /*8e80*/  UTMALDG.4D [UR16], [UR8], desc[UR12] ;  /* 0x00000c10080075b4 */ /* 0x0003e40008019000 */
[----:B-1----:R-:W-:Y:S01]  /*8e90*/  NOP ;  /* 0x0000000000007918 */ /* 0x002fe20000000000 */
.L_x_84:
[----:B------:R-:W-:Y:S05]  /*8ea0*/  BSYNC B0 ;  /* 0x0000000000007941 */ /* 0x000fea0003800000 */
.L_x_83:
[----:B------:R-:W-:-:S05]  /*8eb0*/  IMAD.U32 R3, RZ, RZ, UR4 ;  /* 0x00000004ff037e24 */ /* 0x000fca000f8e00ff */
[----:B------:R-:W-:-:S13]  /*8ec0*/  ISETP.GE.AND P0, PT, R3, 0x2, PT ;  /* 0x000000020300780c */ /* 0x000fda0003f06270 */
[----:B------:R-:W-:Y:S05]  /*8ed0*/  @!P0 EXIT ;  /* 0x000000000000894d */ /* 0x000fea0003800000 */
[----:B------:R-:W-:Y:S01]  /*8ee0*/  USHF.L.U32 UR5, UR4, 0x1, URZ ;  /* 0x0000000104057899 */ /* 0x000fe2000800063f */
[----:B------:R-:W-:Y:S01]  /*8ef0*/  IMAD.U32 R3, RZ, RZ, UR6 ;  /* 0x00000006ff037e24 */ /* 0x000fe2000f8e00ff */
[----:B------:R-:W-:Y:S01]  /*8f00*/  LOP3.LUT P0, RZ, R0, 0x1f, RZ, 0xc0, !PT ;  /* 0x0000001f00ff7812 */ /* 0x000fe2000780c0ff */
[----:B------:R-:W-:Y:S01]  /*8f10*/  BSSY B0, `(.L_x_88) ;  /* 0x0000056000007945 */ /* 0x000fe20003800000 */
[----:B------:R-:W-:Y:S02]  /*8f20*/  IMAD.MOV.U32 R0, RZ, RZ, 0x1 ;  /* 0x00000001ff007424 */ /* 0x000fe400078e00ff */
[----:B------:R-:W-:Y:S01]  /*8f30*/  PLOP3.LUT P0, PT, P0, P2, PT, 0x2a, 0x0 ;  /* 0x000000000000781c */ /* 0x000fe20000704572 */
[----:B------:R-:W-:Y:S01]  /*8f40*/  IMAD.U32 R9, RZ, RZ, UR5 ;  /* 0x00000005ff097e24 */ /* 0x000fe2000f8e00ff */
[----:B------:R-:W-:-:S11]  /*8f50*/  LOP3.LUT R3, R3, 0x2, RZ, 0xfc, !PT ;  /* 0x0000000203037812 */ /* 0x000fd600078efcff */
.L_x_99:
[----:B------:R-:W-:Y:S04]  /*8f60*/  BSSY B1, `(.L_x_89) ;  /* 0x0000025000017945 */ /* 0x000fe80003800000 */
[----:B------:R-:W-:Y:S05]  /*8f70*/  @!P3 BRA `(.L_x_90) ;  /* 0x00000000008cb947 */ /* 0x000fea0003800000 */
[----:B------:R-:W1:Y:S01]  /*8f80*/  S2R R5, SR_CgaCtaId ;  /* 0x0000000000057919 */ /* 0x000e620000008800 */
[----:B------:R-:W-:-:S04]  /*8f90*/  MOV R4, 0x400 ;  /* 0x0000040000047802 */ /* 0x000fc80000000f00 */
[----:B-1----:R-:W-:Y:S02]  /*8fa0*/  LEA R5, R5, R4, 0x18 ;  /* 0x0000000405057211 */ /* 0x002fe400078ec0ff */
[----:B------:R-:W-:-:S03]  /*8fb0*/  SHF.L.U32 R4, R0, 0x1f, RZ ;  /* 0x0000001f00047819 */ /* 0x000fc600000006ff */
[----:B------:R-:W-:-:S04]  /*8fc0*/  IMAD R7, R2, 0x8, R5 ;  /* 0x0000000802077824 */ /* 0x000fc800078e0205 */
[----:B------:R-:W1:Y:S02]  /*8fd0*/  SYNCS.PHASECHK.TRANS64.TRYWAIT P4, [R7+URZ+0x7028], R4 ;  /* 0x00702804070075a7 */ /* 0x000e64000808017f */
[----:B-1----:R-:W-:Y:S05]  /*8fe0*/  @!P4 BRA `(.L_x_91) ;  /* 0x000000080050c947 */ /* 0x002fea0003800000 */
.L_x_111:
[----:B-1----:R-:W-:-:S04]  /*8ff0*/  @P2 IMAD.MOV.U32 R4, RZ, RZ, 0x1000 ;  /* 0x00001000ff042424 */ /* 0x002fc800078e00ff */
[----:B------:R1:W-:Y:S02]  /*9000*/  @P2 SYNCS.ARRIVE.TRANS64 RZ, [R7+URZ+0x7000], R4 ;  /* 0x0070000407ff29a7 */ /* 0x0003e4000800003f */
[----:B-1----:R-:W-:-:S04]  /*9010*/  PRMT R4, R3, 0x9910, RZ ;  /* 0x0000991003047816 */ /* 0x002fc800000000ff */
[----:B------:R-:W-:-:S13]  /*9020*/  ISETP.NE.AND P4, PT, R4, 0x2, PT ;  /* 0x000000020400780c */ /* 0x000fda0003f85270 */
[----:B------:R-:W-:Y:S05]  /*9030*/  @P4 BRA `(.L_x_92) ;  /* 0x0000000000044947 */ /* 0x000fea0003800000 */
[----:B------:R-:W-:Y:S01]  /*9040*/  BPT.TRAP 0x1 ;  /* 0x000000040000795c */ /* 0x000fe20000300000 */
.L_x_92:
[----:B------:R-:W-:Y:S05]  /*9050*/  @P0 BRA `(.L_x_93) ;  /* 0x0000000000040947 */ /* 0x000fea0003800000 */
[----:B------:R-:W-:Y:S01]  /*9060*/  BPT.TRAP 0x1 ;  /* 0x000000040000795c */ /* 0x000fe20000300000 */
.L_x_93:
[----:B------:R-:W-:Y:S01]  /*9070*/  IMAD R5, R2, 0x1000, R5 ;  /* 0x0000100002057824 */ /* 0x000fe200078e0205 */
[----:B------:R-:W-:Y:S01]  /*9080*/  R2UR UR17, R7 ;  /* 0x00000000071172ca */ /* 0x000fe200000e0000 */
[----:B------:R-:W-:Y:S01]  /*9090*/  ULDC.64 UR8, c[0x0][0x198] ;  /* 0x0000660000087ab9 */ /* 0x000fe20000000a00 */
[----:B------:R-:W-:Y:S01]  /*90a0*/  R2UR UR19, R8 ;  /* 0x00000000081372ca */ /* 0x000fe200000e0000 */
[----:B------:R-:W-:Y:S01]  /*90b0*/  UIADD3 UR8, UP0, UR8, 0x1f0, URZ ;  /* 0x000001f008087890 */ /* 0x000fe2000ff1e03f */
[----:B------:R-:W-:Y:S01]  /*90c0*/  R2UR UR16, R5 ;  /* 0x00000000051072ca */ /* 0x000fe200000e0000 */
[----:B------:R-:W-:Y:S01]  /*90d0*/  UMOV UR12, 0x0 ;  /* 0x00000000000c7882 */ /* 0x000fe20000000000 */
[----:B------:R-:W-:Y:S01]  /*90e0*/  UMOV UR13, 0x10000000 ;  /* 0x10000000000d7882 */ /* 0x000fe20000000000 */
[----:B------:R-:W-:Y:S01]  /*90f0*/  UIADD3.X UR9, URZ, UR9, URZ, UP0, !UPT ;  /* 0x000000093f097290 */ /* 0x000fe200087fe43f */
[----:B------:R-:W-:Y:S01]  /*9100*/  VIADD R2, R2, 0x1 ;  /* 0x0000000102027836 */ /* 0x000fe20000000000 */
[----:B------:R-:W-:-:S04]  /*9110*/  UMOV UR18, URZ ;  /* 0x0000003f00127c82 */ /* 0x000fc80008000000 */
[----:B------:R-:W-:Y:S01]  /*9120*/  UIADD3 UR17, UR17, 0x7000, URZ ;  /* 0x0000700011117890 */ /* 0x000fe2000fffe03f */
[C---:B------:R-:W-:Y:S01]  /*9130*/  ISETP.NE.AND P4, PT, R2.reuse, 0x5, PT ;  /* 0x000000050200780c */ /* 0x040fe20003f85270 */
[----:B------:R-:W-:Y:S02]  /*9140*/  USHF.L.U32 UR19, UR19, 0x6, URZ ;  /* 0x0000000613137899 */ /* 0x000fe4000800063f */
[----:B------:R-:W-:Y:S01]  /*9150*/  UIADD3 UR16, UR16, 0x2000, URZ ;  /* 0x0000200010107890 */ /* 0x000fe2000fffe03f */
[----:B------:R-:W-:Y:S02]  /*9160*/  SEL R5, RZ, 0x1, P4 ;  /* 0x00000001ff057807 */ /* 0x000fe40002000000 */
[----:B------:R-:W-:Y:S02]  /*9170*/  SEL R2, R2, RZ, P4 ;  /* 0x000000ff02027207 */ /* 0x000fe40002000000 */
[----:B------:R-:W-:-:S04]  /*9180*/  LOP3.LUT R0, R0, R5, RZ, 0x3c, !PT ;  /* 0x0000000500007212 */ /* 0x000fc800078e3cff */
[----:B------:R1:W-:Y:S02]  /*9190*/  UTMALDG.4D [UR16], [UR8], desc[UR12] ;  /* 0x00000c10080075b4 */ /* 0x0003e40008019000 */
[----:B-1----:R-:W-:Y:S01]  /*91a0*/  NOP ;  /* 0x0000000000007918 */ /* 0x002fe20000000000 */
.L_x_90:
[----:B------:R-:W-:Y:S05]  /*91b0*/  BSYNC B1 ;  /* 0x0000000000017941 */ /* 0x000fea0003800000 */
.L_x_89:
[----:B------:R-:W-:Y:S01]  /*91c0*/  ISETP.LT.OR P4, PT, R9, 0x4, !P3 ;  /* 0x000000040900780c */ /* 0x000fe20005f81670 */
[----:B------:R-:W-:-:S12]  /*91d0*/  BSSY B1, `(.L_x_94) ;  /* 0x0000026000017945 */ /* 0x000fd80003800000 */
[----:B------:R-:W-:Y:S05]  /*91e0*/  @P4 BRA `(.L_x_95) ;  /* 0x0000000000904947 */ /* 0x000fea0003800000 */
[----:B------:R-:W1:Y:S01]  /*91f0*/  S2R R5, SR_CgaCtaId ;  /* 0x0000000000057919 */ /* 0x000e620000008800 */
[----:B------:R-:W-:Y:S02]  /*9200*/  MOV R4, 0x400 ;  /* 0x0000040000047802 */ /* 0x000fe40000000f00 */
[----:B------:R-:W-:Y:S02]  /*9210*/  SHF.L.U32 R7, R0, 0x1f, RZ ;  /* 0x0000001f00077819 */ /* 0x000fe400000006ff */
[----:B-1----:R-:W-:-:S05]  /*9220*/  LEA R5, R5, R4, 0x18 ;  /* 0x0000000405057211 */ /* 0x002fca00078ec0ff */
[----:B------:R-:W-:-:S04]  /*9230*/  IMAD R4, R2, 0x8, R5 ;  /* 0x0000000802047824 */ /* 0x000fc800078e0205 */
[----:B------:R-:W1:Y:S02]  /*9240*/  SYNCS.PHASECHK.TRANS64.TRYWAIT P4, [R4+URZ+0x7028], R7 ;  /* 0x00702807040075a7 */ /* 0x000e64000808017f */
[----:B-1----:R-:W-:Y:S05]  /*9250*/  @!P4 BRA `(.L_x_96) ;  /* 0x0000000400c8c947 */ /* 0x002fea0003800000 */
.L_x_112:
[----:B------:R-:W-:Y:S01]  /*9260*/  PRMT R6, R3, 0x9910, RZ ;  /* 0x0000991003067816 */ /* 0x000fe200000000ff */
[----:B-1----:R-:W-:-:S03]  /*9270*/  @P1 IMAD.MOV.U32 R7, RZ, RZ, 0x1000 ;  /* 0x00001000ff071424 */ /* 0x002fc600078e00ff */
[----:B------:R-:W-:Y:S01]  /*9280*/  ISETP.NE.AND P4, PT, R6, 0x2, PT ;  /* 0x000000020600780c */ /* 0x000fe20003f85270 */
[----:B------:R1:W-:-:S12]  /*9290*/  @P1 SYNCS.ARRIVE.TRANS64 RZ, [R4+URZ+0x7000], R7 ;  /* 0x0070000704ff19a7 */ /* 0x0003d8000800003f */
[----:B-1----:R-:W-:Y:S05]  /*92a0*/  @P4 BRA `(.L_x_97) ;  /* 0x0000000000044947 */ /* 0x002fea0003800000 */
[----:B------:R-:W-:Y:S01]  /*92b0*/  BPT.TRAP 0x1 ;  /* 0x000000040000795c */ /* 0x000fe20000300000 */
.L_x_97:
[----:B------:R-:W-:Y:S05]  /*92c0*/  @P0 BRA `(.L_x_98) ;  /* 0x0000000000040947 */ /* 0x000fea0003800000 */
[----:B------:R-:W-:Y:S01]  /*92d0*/  BPT.TRAP 0x1 ;  /* 0x000000040000795c */ /* 0x000fe20000300000 */
.L_x_98:
        /* <DEDUP_REMOVED lines=10> */
[----:B------:R-:W-:Y:S01]  /*9380*/  UMOV UR19, URZ ;  /* 0x0000003f00137c82 */ /* 0x000fe20008000000 */
[----:B------:R-:W-:-:S03]  /*9390*/  VIADD R8, R8, 0x1 ;  /* 0x0000000108087836 */ /* 0x000fc60000000000 */
        /* <DEDUP_REMOVED lines=9> */
.L_x_95:
[----:B------:R-:W-:Y:S05]  /*9430*/  BSYNC B1 ;  /* 0x0000000000017941 */ /* 0x000fea0003800000 */
.L_x_94:
[C---:B------:R-:W-:Y:S01]  /*9440*/  ISETP.GT.AND P4, PT, R9.reuse, 0x4, PT ;  /* 0x000000040900780c */ /* 0x040fe20003f84270 */
[----:B------:R-:W-:-:S12]  /*9450*/  VIADD R9, R9, 0xfffffffe ;  /* 0xfffffffe09097836 */ /* 0x000fd80000000000 */
[----:B------:R-:W-:Y:S05]  /*9460*/  @P4 BRA `(.L_x_99) ;  /* 0xfffffff800bc4947 */ /* 0x000fea000383ffff */
[----:B------:R-:W-:Y:S05]  /*9470*/  BSYNC B0 ;  /* 0x0000000000007941 */ /* 0x000fea0003800000 */
.L_x_88:
[----:B------:R-:W-:Y:S05]  /*9480*/  EXIT ;  /* 0x000000000000794d */ /* 0x000fea0003800000 */
.L_x_15:
[----:B-1----:R-:W-:-:S04]  /*9490*/  IMAD.U32 R6, RZ, RZ, UR6 ;  /* 0x00000006ff067e24 */ /* 0x002fc8000f8e00ff */
[----:B------:R1:W2:Y:S03]  /*94a0*/  SYNCS.PHASECHK.TRANS64.TRYWAIT P1, [R6+URZ+0x7050], R9 ;  /* 0x00705009060075a7 */ /* 0x0002a6000802017f */
[----:B--2---:R-:W-:Y:S05]  /*94b0*/  @!P1 NANOSLEEP.SYNCS 0x989680 ;  /* 0x009896800000995d */ /* 0x004fea0003900000 */
[----:B------:R-:W2:Y:S02]  /*94c0*/  @!P1 SYNCS.PHASECHK.TRANS64 P1, [R6+URZ+0x7050], R9 ;  /* 0x00705009060095a7 */ /* 0x000ea4000802007f */
[----:B--2---:R-:W-:Y:S05]  /*94d0*/  @!P1 BRA `(.L_x_15) ;  /* 0xfffffffc00ec9947 */ /* 0x004fea000383ffff */
[----:B------:R-:W-:Y:S05]  /*94e0*/  BRA `(.L_x_100) ;  /* 0xffffff7800707947 */ /* 0x000fea000383ffff */
.L_x_17:
[----:B-1----:R-:W-:-:S04]  /*94f0*/  IMAD.U32 R6, RZ, RZ, UR38 ;  /* 0x00000026ff067e24 */ /* 0x002fc8000f8e00ff */
[----:B------:R1:W2:Y:S03]  /*9500*/  SYNCS.PHASECHK.TRANS64.TRYWAIT P1, [R6+URZ+0x7000], R7 ;  /* 0x00700007060075a7 */ /* 0x0002a6000802017f */
[----:B--2---:R-:W-:Y:S05]  /*9510*/  @!P1 NANOSLEEP.SYNCS 0x989680 ;  /* 0x009896800000995d */ /* 0x004fea0003900000 */
[----:B------:R-:W2:Y:S02]  /*9520*/  @!P1 SYNCS.PHASECHK.TRANS64 P1, [R6+URZ+0x7000], R7 ;  /* 0x00700007060095a7 */ /* 0x000ea4000802007f */
[----:B--2---:R-:W-:Y:S05]  /*9530*/  @!P1 BRA `(.L_x_17) ;  /* 0xfffffffc00ec9947 */ /* 0x004fea000383ffff */
[----:B------:R-:W-:Y:S05]  /*9540*/  BRA `(.L_x_101) ;  /* 0xffffff78007c7947 */ /* 0x000fea000383ffff */
.L_x_18:
[----:B-1----:R-:W-:-:S04]  /*9550*/  IMAD.U32 R6, RZ, RZ, UR15 ;  /* 0x0000000fff067e24 */ /* 0x002fc8000f8e00ff */
[----:B------:R1:W2:Y:S03]  /*9560*/  SYNCS.PHASECHK.TRANS64.TRYWAIT P1, [R6+URZ+-0x8], R3 ;  /* 0xfffff803060075a7 */ /* 0x0002a6000802017f */
[----:B--2---:R-:W-:Y:S05]  /*9570*/  @!P1 NANOSLEEP.SYNCS 0x989680 ;  /* 0x009896800000995d */ /* 0x004fea0003900000 */
[----:B------:R-:W2:Y:S02]  /*9580*/  @!P1 SYNCS.PHASECHK.TRANS64 P1, [R6+URZ+-0x8], R3 ;  /* 0xfffff803060095a7 */ /* 0x000ea4000802007f */
[----:B--2---:R-:W-:Y:S05]  /*9590*/  @!P1 BRA `(.L_x_18) ;  /* 0xfffffffc00ec9947 */ /* 0x004fea000383ffff */
[----:B------:R-:W-:Y:S05]  /*95a0*/  BRA `(.L_x_102) ;  /* 0xffffff7800787947 */ /* 0x000fea000383ffff */
.L_x_20:
[----:B-1----:R-:W-:-:S04]  /*95b0*/  IMAD.U32 R16, RZ, RZ, UR38 ;  /* 0x00000026ff107e24 */ /* 0x002fc8000f8e00ff */
[----:B------:R1:W2:Y:S03]  /*95c0*/  SYNCS.PHASECHK.TRANS64.TRYWAIT P1, [R16+URZ+0x7008], R7 ;  /* 0x00700807100075a7 */ /* 0x0002a6000802017f */
[----:B--2---:R-:W-:Y:S05]  /*95d0*/  @!P1 NANOSLEEP.SYNCS 0x989680 ;  /* 0x009896800000995d */ /* 0x004fea0003900000 */
[----:B------:R-:W2:Y:S02]  /*95e0*/  @!P1 SYNCS.PHASECHK.TRANS64 P1, [R16+URZ+0x7008], R7 ;  /* 0x00700807100095a7 */ /* 0x000ea4000802007f */
[----:B--2---:R-:W-:Y:S05]  /*95f0*/  @!P1 BRA `(.L_x_20) ;  /* 0xfffffffc00ec9947 */ /* 0x004fea000383ffff */
[----:B------:R-:W-:Y:S05]  /*9600*/  BRA `(.L_x_103) ;  /* 0xffffff9400b47947 */ /* 0x000fea000383ffff */
.L_x_25:
[----:B-1----:R-:W-:-:S04]  /*9610*/  IMAD.U32 R13, RZ, RZ, UR6 ;  /* 0x00000006ff0d7e24 */ /* 0x002fc8000f8e00ff */
[----:B------:R1:W2:Y:S03]  /*9620*/  SYNCS.PHASECHK.TRANS64.TRYWAIT P3, [R13+URZ+0x7000], R4 ;  /* 0x007000040d0075a7 */ /* 0x0002a6000806017f */
[----:B--2---:R-:W-:Y:S05]  /*9630*/  @!P3 NANOSLEEP.SYNCS 0x989680 ;  /* 0x009896800000b95d */ /* 0x004fea0003900000 */
[----:B------:R-:W2:Y:S02]  /*9640*/  @!P3 SYNCS.PHASECHK.TRANS64 P3, [R13+URZ+0x7000], R4 ;  /* 0x007000040d00b5a7 */ /* 0x000ea4000806007f */
[----:B--2---:R-:W-:Y:S05]  /*9650*/  @!P3 BRA `(.L_x_25) ;  /* 0xfffffffc00ecb947 */ /* 0x004fea000383ffff */
[----:B------:R-:W-:Y:S05]  /*9660*/  BRA `(.L_x_104) ;  /* 0xffffff98004c7947 */ /* 0x000fea000383ffff */
.L_x_29:
[----:B-1----:R-:W-:-:S04]  /*9670*/  IMAD.U32 R16, RZ, RZ, UR6 ;  /* 0x00000006ff107e24 */ /* 0x002fc8000f8e00ff */
[----:B------:R1:W2:Y:S03]  /*9680*/  SYNCS.PHASECHK.TRANS64.TRYWAIT P3, [R16+URZ+0x7000], R29 ;  /* 0x0070001d100075a7 */ /* 0x0002a6000806017f */
[----:B--2---:R-:W-:Y:S05]  /*9690*/  @!P3 NANOSLEEP.SYNCS 0x989680 ;  /* 0x009896800000b95d */ /* 0x004fea0003900000 */
[----:B------:R-:W2:Y:S02]  /*96a0*/  @!P3 SYNCS.PHASECHK.TRANS64 P3, [R16+URZ+0x7000], R29 ;  /* 0x0070001d1000b5a7 */ /* 0x000ea4000806007f */
[----:B--2---:R-:W-:Y:S05]  /*96b0*/  @!P3 BRA `(.L_x_29) ;  /* 0xfffffffc00ecb947 */ /* 0x004fea000383ffff */
[----:B------:R-:W-:Y:S05]  /*96c0*/  BRA `(.L_x_28) ;  /* 0xffffffb000f87947 */ /* 0x000fea000383ffff */
.L_x_37:
[----:B-1----:R-:W-:-:S04]  /*96d0*/  IMAD.U32 R17, RZ, RZ, UR6 ;  /* 0x00000006ff117e24 */ /* 0x002fc8000f8e00ff */
[----:B------:R1:W2:Y:S03]  /*96e0*/  SYNCS.PHASECHK.TRANS64.TRYWAIT P3, [R17+URZ+0x7000], R0 ;  /* 0x00700000110075a7 */ /* 0x0002a6000806017f */
[----:B--2---:R-:W-:Y:S05]  /*96f0*/  @!P3 NANOSLEEP.SYNCS 0x989680 ;  /* 0x009896800000b95d */ /* 0x004fea0003900000 */
[----:B------:R-:W2:Y:S02]  /*9700*/  @!P3 SYNCS.PHASECHK.TRANS64 P3, [R17+URZ+0x7000], R0 ;  /* 0x007000001100b5a7 */ /* 0x000ea4000806007f */
[----:B--2---:R-:W-:Y:S05]  /*9710*/  @!P3 BRA `(.L_x_37) ;  /* 0xfffffffc00ecb947 */ /* 0x004fea000383ffff */
[----:B------:R-:W-:Y:S05]  /*9720*/  BRA `(.L_x_105) ;  /* 0xffffffb400bc7947 */ /* 0x000fea000383ffff */
.L_x_41:
[----:B-1----:R-:W-:-:S04]  /*9730*/  IMAD.U32 R4, RZ, RZ, UR6 ;  /* 0x00000006ff047e24 */ /* 0x002fc8000f8e00ff */
[----:B------:R1:W2:Y:S03]  /*9740*/  SYNCS.PHASECHK.TRANS64.TRYWAIT P3, [R4+URZ+0x7000], R17 ;  /* 0x00700011040075a7 */ /* 0x0002a6000806017f */
[----:B--2---:R-:W-:Y:S05]  /*9750*/  @!P3 NANOSLEEP.SYNCS 0x989680 ;  /* 0x009896800000b95d */ /* 0x004fea0003900000 */
[----:B------:R-:W2:Y:S02]  /*9760*/  @!P3 SYNCS.PHASECHK.TRANS64 P3, [R4+URZ+0x7000], R17 ;  /* 0x007000110400b5a7 */ /* 0x000ea4000806007f */
[----:B--2---:R-:W-:Y:S05]  /*9770*/  @!P3 BRA `(.L_x_41) ;  /* 0xfffffffc00ecb947 */ /* 0x004fea000383ffff */
[----:B------:R-:W-:Y:S05]  /*9780*/  BRA `(.L_x_40) ;  /* 0xffffffd4006c7947 */ /* 0x000fea000383ffff */
.L_x_57:
[----:B-1----:R-:W-:-:S04]  /*9790*/  IMAD.U32 R3, RZ, RZ, UR15 ;  /* 0x0000000fff037e24 */ /* 0x002fc8000f8e00ff */
[----:B------:R1:W2:Y:S03]  /*97a0*/  SYNCS.PHASECHK.TRANS64.TRYWAIT P0, [R3+URZ+0x8], R0 ;  /* 0x00000800030075a7 */ /* 0x0002a6000800017f */
[----:B--2---:R-:W-:Y:S05]  /*97b0*/  @!P0 NANOSLEEP.SYNCS 0x989680 ;  /* 0x009896800000895d */ /* 0x004fea0003900000 */
[----:B------:R-:W2:Y:S02]  /*97c0*/  @!P0 SYNCS.PHASECHK.TRANS64 P0, [R3+URZ+0x8], R0 ;  /* 0x00000800030085a7 */ /* 0x000ea4000800007f */
[----:B--2---:R-:W-:Y:S05]  /*97d0*/  @!P0 BRA `(.L_x_57) ;  /* 0xfffffffc00ec8947 */ /* 0x004fea000383ffff */
[----:B------:R-:W-:Y:S05]  /*97e0*/  BRA `(.L_x_106) ;  /* 0xffffffdc00947947 */ /* 0x000fea000383ffff */
.L_x_70:
[----:B-1----:R1:W2:Y:S02]  /*97f0*/  SYNCS.PHASECHK.TRANS64.TRYWAIT P0, [R4+URZ+0x7060], R3 ;  /* 0x00706003040075a7 */ /* 0x0022a4000800017f */
[----:B--2---:R-:W-:Y:S05]  /*9800*/  @!P0 NANOSLEEP.SYNCS 0x989680 ;  /* 0x009896800000895d */ /* 0x004fea0003900000 */
[----:B------:R-:W2:Y:S02]  /*9810*/  @!P0 SYNCS.PHASECHK.TRANS64 P0, [R4+URZ+0x7060], R3 ;  /* 0x00706003040085a7 */ /* 0x000ea4000800007f */
[----:B--2---:R-:W-:Y:S05]  /*9820*/  @!P0 BRA `(.L_x_70) ;  /* 0xfffffffc00f08947 */ /* 0x004fea000383ffff */
[----:B------:R-:W-:Y:S05]  /*9830*/  BRA `(.L_x_107) ;  /* 0xffffffec00687947 */ /* 0x000fea000383ffff */
.L_x_75:
[----:B-1----:R1:W2:Y:S02]  /*9840*/  SYNCS.PHASECHK.TRANS64.TRYWAIT P0, [R2+URZ+0x7028], R5 ;  /* 0x00702805020075a7 */ /* 0x0022a4000800017f */
[----:B--2---:R-:W-:Y:S05]  /*9850*/  @!P0 NANOSLEEP.SYNCS 0x989680 ;  /* 0x009896800000895d */ /* 0x004fea0003900000 */
[----:B------:R-:W2:Y:S02]  /*9860*/  @!P0 SYNCS.PHASECHK.TRANS64 P0, [R2+URZ+0x7028], R5 ;  /* 0x00702805020085a7 */ /* 0x000ea4000800007f */
[----:B--2---:R-:W-:Y:S05]  /*9870*/  @!P0 BRA `(.L_x_75) ;  /* 0xfffffffc00f08947 */ /* 0x004fea000383ffff */
[----:B------:R-:W-:Y:S05]  /*9880*/  BRA `(.L_x_108) ;  /* 0xffffffec00e87947 */ /* 0x000fea000383ffff */
.L_x_80:
[----:B-1----:R1:W2:Y:S02]  /*9890*/  SYNCS.PHASECHK.TRANS64.TRYWAIT P0, [R4+URZ+0x7060], R5 ;  /* 0x00706005040075a7 */ /* 0x0022a4000800017f */
[----:B--2---:R-:W-:Y:S05]  /*98a0*/  @!P0 NANOSLEEP.SYNCS 0x989680 ;  /* 0x009896800000895d */ /* 0x004fea0003900000 */
[----:B------:R-:W2:Y:S02]  /*98b0*/  @!P0 SYNCS.PHASECHK.TRANS64 P0, [R4+URZ+0x7060], R5 ;  /* 0x00706005040085a7 */ /* 0x000ea4000800007f */
[----:B--2---:R-:W-:Y:S05]  /*98c0*/  @!P0 BRA `(.L_x_80) ;  /* 0xfffffffc00f08947 */ /* 0x004fea000383ffff */
[----:B------:R-:W-:Y:S05]  /*98d0*/  BRA `(.L_x_109) ;  /* 0xfffffff000647947 */ /* 0x000fea000383ffff */
.L_x_85:
[----:B-1----:R1:W2:Y:S02]  /*98e0*/  SYNCS.PHASECHK.TRANS64.TRYWAIT P0, [R3+URZ+0x7028], R4 ;  /* 0x00702804030075a7 */ /* 0x0022a4000800017f */
[----:B--2---:R-:W-:Y:S05]  /*98f0*/  @!P0 NANOSLEEP.SYNCS 0x989680 ;  /* 0x009896800000895d */ /* 0x004fea0003900000 */
[----:B------:R-:W2:Y:S02]  /*9900*/  @!P0 SYNCS.PHASECHK.TRANS64 P0, [R3+URZ+0x7028], R4 ;  /* 0x00702804030085a7 */ /* 0x000ea4000800007f */
[----:B--2---:R-:W-:Y:S05]  /*9910*/  @!P0 BRA `(.L_x_85) ;  /* 0xfffffffc00f08947 */ /* 0x004fea000383ffff */
[----:B------:R-:W-:Y:S05]  /*9920*/  BRA `(.L_x_110) ;  /* 0xfffffff000ec7947 */ /* 0x000fea000383ffff */
.L_x_91:
[----:B-1----:R1:W2:Y:S02]  /*9930*/  SYNCS.PHASECHK.TRANS64.TRYWAIT P4, [R7+URZ+0x7028], R4 ;  /* 0x00702804070075a7 */ /* 0x0022a4000808017f */
[----:B--2---:R-:W-:Y:S05]  /*9940*/  @!P4 NANOSLEEP.SYNCS 0x989680 ;  /* 0x009896800000c95d */ /* 0x004fea0003900000 */
[----:B------:R-:W2:Y:S02]  /*9950*/  @!P4 SYNCS.PHASECHK.TRANS64 P4, [R7+URZ+0x7028], R4 ;  /* 0x007028040700c5a7 */ /* 0x000ea4000808007f */
[----:B--2---:R-:W-:Y:S05]  /*9960*/  @!P4 BRA `(.L_x_91) ;  /* 0xfffffffc00f0c947 */ /* 0x004fea000383ffff */
[----:B------:R-:W-:Y:S05]  /*9970*/  BRA `(.L_x_111) ;  /* 0xfffffff4009c7947 */ /* 0x000fea000383ffff */
.L_x_96:
[----:B-1----:R1:W2:Y:S02]  /*9980*/  SYNCS.PHASECHK.TRANS64.TRYWAIT P4, [R4+URZ+0x7028], R7 ;  /* 0x00702807040075a7 */ /* 0x0022a4000808017f */
[----:B--2---:R-:W-:Y:S05]  /*9990*/  @!P4 NANOSLEEP.SYNCS 0x989680 ;  /* 0x009896800000c95d */ /* 0x004fea0003900000 */
[----:B------:R-:W2:Y:S02]  /*99a0*/  @!P4 SYNCS.PHASECHK.TRANS64 P4, [R4+URZ+0x7028], R7 ;  /* 0x007028070400c5a7 */ /* 0x000ea4000808007f */
[----:B--2---:R-:W-:Y:S05]  /*99b0*/  @!P4 BRA `(.L_x_96) ;  /* 0xfffffffc00f0c947 */ /* 0x004fea000383ffff */
[----:B------:R-:W-:Y:S05]  /*99c0*/  BRA `(.L_x_112) ;  /* 0xfffffff800247947 */ /* 0x000fea000383ffff */
        .weak           $__internal_0_$__cuda_sm20_rcp_rn_f32_slowpath
        .type           $__internal_0_$__cuda_sm20_rcp_rn_f32_slowpath,@function
        .size           $__internal_0_$__cuda_sm20_rcp_rn_f32_slowpath,(.L_x_118 - $__internal_0_$__cuda_sm20_rcp_rn_f32_slowpath)
$__internal_0_$__cuda_sm20_rcp_rn_f32_slowpath:
[----:B------:R-:W-:Y:S01]  /*99d0*/  IMAD.SHL.U32 R0, R2, 0x2, RZ ;  /* 0x0000000202007824 */ /* 0x000fe200078e00ff */
[----:B------:R-:W-:Y:S04]  /*99e0*/  BSSY B2, `(.L_x_113) ;  /* 0x0000030000027945 */ /* 0x000fe80003800000 */
[----:B------:R-:W-:-:S04]  /*99f0*/  SHF.R.U32.HI R18, RZ, 0x18, R0 ;  /* 0x00000018ff127819 */ /* 0x000fc80000011600 */
[----:B------:R-:W-:-:S13]  /*9a00*/  ISETP.NE.U32.AND P0, PT, R18, RZ, PT ;  /* 0x000000ff1200720c */ /* 0x000fda0003f05070 */
[----:B------:R-:W-:Y:S05]  /*9a10*/  @P0 BRA `(.L_x_114) ;  /* 0x0000000000280947 */ /* 0x000fea0003800000 */
[----:B------:R-:W-:-:S05]  /*9a20*/  IMAD.SHL.U32 R0, R2, 0x2, RZ ;  /* 0x0000000202007824 */ /* 0x000fca00078e00ff */
[----:B------:R-:W-:-:S13]  /*9a30*/  ISETP.NE.AND P0, PT, R0, RZ, PT ;  /* 0x000000ff0000720c */ /* 0x000fda0003f05270 */
[----:B------:R-:W-:Y:S01]  /*9a40*/  @P0 FFMA R10, R2, 1.84467440737095516160e+19, RZ ;  /* 0x5f800000020a0823 */ /* 0x000fe200000000ff */
[----:B------:R-:W-:Y:S08]  /*9a50*/  @!P0 MUFU.RCP R3, R2 ;  /* 0x0000000200038308 */ /* 0x000ff00000001000 */
[----:B------:R-:W1:Y:S02]  /*9a60*/  @P0 MUFU.RCP R13, R10 ;  /* 0x0000000a000d0308 */ /* 0x000e640000001000 */
[----:B-1----:R-:W-:-:S04]  /*9a70*/  @P0 FFMA R0, R10, R13, -1 ;  /* 0xbf8000000a000423 */ /* 0x002fc8000000000d */
[----:B------:R-:W-:-:S04]  /*9a80*/  @P0 FADD.FTZ R0, -R0, -RZ ;  /* 0x800000ff00000221 */ /* 0x000fc80000010100 */
[----:B------:R-:W-:-:S04]  /*9a90*/  @P0 FFMA R0, R13, R0, R13 ;  /* 0x000000000d000223 */ /* 0x000fc8000000000d */
[----:B------:R-:W-:Y:S01]  /*9aa0*/  @P0 FFMA R3, R0, 1.84467440737095516160e+19, RZ ;  /* 0x5f80000000030823 */ /* 0x000fe200000000ff */
[----:B------:R-:W-:Y:S06]  /*9ab0*/  BRA `(.L_x_115) ;  /* 0x0000000000887947 */ /* 0x000fec0003800000 */
.L_x_114:
[----:B------:R-:W-:-:S05]  /*9ac0*/  VIADD R19, R18, 0xffffff03 ;  /* 0xffffff0312137836 */ /* 0x000fca0000000000 */
[----:B------:R-:W-:-:S13]  /*9ad0*/  ISETP.GT.U32.AND P0, PT, R19, 0x1, PT ;  /* 0x000000011300780c */ /* 0x000fda0003f04070 */
[----:B------:R-:W-:Y:S05]  /*9ae0*/  @P0 BRA `(.L_x_116) ;  /* 0x0000000000780947 */ /* 0x000fea0003800000 */
[----:B------:R-:W-:Y:S01]  /*9af0*/  LOP3.LUT R0, R2, 0x7fffff, RZ, 0xc0, !PT ;  /* 0x007fffff02007812 */ /* 0x000fe200078ec0ff */
[----:B------:R-:W-:-:S03]  /*9b00*/  IMAD.MOV.U32 R14, RZ, RZ, 0x3 ;  /* 0x00000003ff0e7424 */ /* 0x000fc600078e00ff */
[----:B------:R-:W-:Y:S02]  /*9b10*/  LOP3.LUT R0, R0, 0x3f800000, RZ, 0xfc, !PT ;  /* 0x3f80000000007812 */ /* 0x000fe400078efcff */
[----:B------:R-:W-:Y:S02]  /*9b20*/  SHF.L.U32 R14, R14, R19, RZ ;  /* 0x000000130e0e7219 */ /* 0x000fe400000006ff */
[----:B------:R-:W1:Y:S02]  /*9b30*/  MUFU.RCP R3, R0 ;  /* 0x0000000000037308 */ /* 0x000e640000001000 */
[----:B-1----:R-:W-:-:S04]  /*9b40*/  FFMA R10, R0, R3, -1 ;  /* 0xbf800000000a7423 */ /* 0x002fc80000000003 */
[----:B------:R-:W-:-:S04]  /*9b50*/  FADD.FTZ R10, -R10, -RZ ;  /* 0x800000ff0a0a7221 */ /* 0x000fc80000010100 */
[CCC-:B------:R-:W-:Y:S01]  /*9b60*/  FFMA.RM R12, R3.reuse, R10.reuse, R3.reuse ;  /* 0x0000000a030c7223 */ /* 0x1c0fe20000004003 */
[----:B------:R-:W-:-:S04]  /*9b70*/  FFMA.RP R13, R3, R10, R3 ;  /* 0x0000000a030d7223 */ /* 0x000fc80000008003 */
[C---:B------:R-:W-:Y:S02]  /*9b80*/  LOP3.LUT R3, R12.reuse, 0x7fffff, RZ, 0xc0, !PT ;  /* 0x007fffff0c037812 */ /* 0x040fe400078ec0ff */
[----:B------:R-:W-:Y:S02]  /*9b90*/  FSETP.NEU.FTZ.AND P0, PT, R12, R13, PT ;  /* 0x0000000d0c00720b */ /* 0x000fe40003f1d000 */
[----:B------:R-:W-:Y:S02]  /*9ba0*/  LOP3.LUT R3, R3, 0x800000, RZ, 0xfc, !PT ;  /* 0x0080000003037812 */ /* 0x000fe400078efcff */
[----:B------:R-:W-:Y:S02]  /*9bb0*/  SEL R10, RZ, 0xffffffff, !P0 ;  /* 0xffffffffff0a7807 */ /* 0x000fe40004000000 */
[----:B------:R-:W-:-:S03]  /*9bc0*/  LOP3.LUT R14, R14, R3, RZ, 0xc0, !PT ;  /* 0x000000030e0e7212 */ /* 0x000fc600078ec0ff */
[----:B------:R-:W-:Y:S01]  /*9bd0*/  IMAD.MOV R10, RZ, RZ, -R10 ;  /* 0x000000ffff0a7224 */ /* 0x000fe200078e0a0a */
[----:B------:R-:W-:-:S04]  /*9be0*/  SHF.R.U32.HI R14, RZ, R19, R14 ;  /* 0x00000013ff0e7219 */ /* 0x000fc8000001160e */
[----:B------:R-:W-:Y:S02]  /*9bf0*/  LOP3.LUT P1, RZ, R10, R19, R3, 0xf8, !PT ;  /* 0x000000130aff7212 */ /* 0x000fe4000782f803 */
[C---:B------:R-:W-:Y:S02]  /*9c00*/  LOP3.LUT P0, RZ, R14.reuse, 0x1, RZ, 0xc0, !PT ;  /* 0x000000010eff7812 */ /* 0x040fe4000780c0ff */
[----:B------:R-:W-:-:S04]  /*9c10*/  LOP3.LUT P2, RZ, R14, 0x2, RZ, 0xc0, !PT ;  /* 0x000000020eff7812 */ /* 0x000fc8000784c0ff */
[----:B------:R-:W-:Y:S02]  /*9c20*/  PLOP3.LUT P0, PT, P0, P1, P2, 0xe0, 0x0 ;  /* 0x000000000000781c */ /* 0x000fe40000703c20 */
[----:B------:R-:W-:Y:S02]  /*9c30*/  LOP3.LUT P1, RZ, R2, 0x7fffff, RZ, 0xc0, !PT ;  /* 0x007fffff02ff7812 */ /* 0x000fe4000782c0ff */
[----:B------:R-:W-:-:S05]  /*9c40*/  SEL R0, RZ, 0x1, !P0 ;  /* 0x00000001ff007807 */ /* 0x000fca0004000000 */
[----:B------:R-:W-:-:S05]  /*9c50*/  IMAD.MOV R0, RZ, RZ, -R0 ;  /* 0x000000ffff007224 */ /* 0x000fca00078e0a00 */
[----:B------:R-:W-:Y:S01]  /*9c60*/  ISETP.GE.AND P0, PT, R0, RZ, PT ;  /* 0x000000ff0000720c */ /* 0x000fe20003f06270 */
[----:B------:R-:W-:-:S05]  /*9c70*/  VIADD R0, R18, 0xffffff04 ;  /* 0xffffff0412007836 */ /* 0x000fca0000000000 */
[----:B------:R-:W-:-:S07]  /*9c80*/  SHF.R.U32.HI R3, RZ, R0, R3 ;  /* 0x00000000ff037219 */ /* 0x000fce0000011603 */
[----:B------:R-:W-:-:S04]  /*9c90*/  @!P0 VIADD R3, R3, 0x1 ;  /* 0x0000000103038836 */ /* 0x000fc80000000000 */
[----:B------:R-:W-:-:S05]  /*9ca0*/  @!P1 IMAD.SHL.U32 R3, R3, 0x2, RZ ;  /* 0x0000000203039824 */ /* 0x000fca00078e00ff */
[----:B------:R-:W-:Y:S01]  /*9cb0*/  LOP3.LUT R3, R3, 0x80000000, R2, 0xf8, !PT ;  /* 0x8000000003037812 */ /* 0x000fe200078ef802 */
[----:B------:R-:W-:Y:S06]  /*9cc0*/  BRA `(.L_x_115) ;  /* 0x0000000000047947 */ /* 0x000fec0003800000 */
.L_x_116:
[----:B------:R1:W2:Y:S02]  /*9cd0*/  MUFU.RCP R3, R2 ;  /* 0x0000000200037308 */ /* 0x0002a40000001000 */
.L_x_115:
[----:B------:R-:W-:Y:S05]  /*9ce0*/  BSYNC B2 ;  /* 0x0000000000027941 */ /* 0x000fea0003800000 */
.L_x_113:
[----:B--2---:R-:W-:Y:S02]  /*9cf0*/  IMAD.MOV.U32 R0, RZ, RZ, R3 ;  /* 0x000000ffff007224 */ /* 0x004fe400078e0003 */
[----:B-1----:R-:W-:Y:S02]  /*9d00*/  IMAD.MOV.U32 R2, RZ, RZ, R15 ;  /* 0x000000ffff027224 */ /* 0x002fe400078e000f */
[----:B------:R-:W-:-:S04]  /*9d10*/  IMAD.MOV.U32 R3, RZ, RZ, 0x0 ;  /* 0x00000000ff037424 */ /* 0x000fc800078e00ff */
[----:B------:R-:W-:Y:S05]  /*9d20*/  RET.REL.NODEC R2 `(_ZN7cutlass13device_kernelINS_4fmha6kernel28FmhaKernelTmaWarpSpecializedINS1_10collective30FmhaMainloopTmaWarpSpecializedINS_12float_e4m3_tEffN4cute5tupleIJNS7_1CILi128EEENS9_ILi64EEESB_EEENS8_IJiNS9_ILi1EEENS8_IJiiEEEEEESF_NS8_IJSD_iSE_EEENS4_12CausalFusionEJEEENS4_15FmhaFwdEpilogueIS6_fNS8_IJSB_SB_SB_EEEEENS2_23IndividualTileSchedulerEJEEEEEvNT_6ParamsE) ;  /* 0xffffff6002b47950 */ /* 0x000fea0003c3ffff */
.L_x_117:
[----:B------:R-:W-:-:S00]  /*9d30*/  BRA `(.L_x_117) ;  /* 0xfffffffc00fc7947 */ /* 0x000fc0000383ffff */
[----:B------:R-:W-:-:S00]  /*9d40*/  NOP ;  /* 0x0000000000007918 */ /* 0x000fc00000000000 */
        /* <DEDUP_REMOVED lines=11> */
.L_x_118:


//--------------------- .nv.global.init           --------------------------
	.section	.nv.global.init,"aw",@progbits
.nv.global.init:
	.type		$str$24,@object
	.size		$str$24,($str$25 - $str$24)
$str$24:
        /*0000*/ 	.byte	0x28, 0x61, 0x64, 0x64, 0x72, 0x65, 0x73, 0x73, 0x20, 0x26, 0x20, 0x6d, 0x61, 0x73, 0x6b, 0x29
        /*0010*/ 	.byte	0x20, 0x3d, 0x3d, 0x20, 0x30, 0x00
	.type		$str$25,@object
	.size		$str$25,(__unnamed_1 - $str$25)
$str$25:
        /*0016*/ 	.byte	0x2f, 0x74, 0x6d, 0x70, 0x2f, 0x63, 0x75, 0x74, 0x6c, 0x61, 0x73, 0x73, 0x5f, 0x73, 0x77, 0x65
        /*0026*/ 	.byte	0x65, 0x70, 0x5f, 0x73, 0x72, 0x63, 0x2f, 0x69, 0x6e, 0x63, 0x6c, 0x75, 0x64, 0x65, 0x2f, 0x63
        /*0036*/ 	.byte	0x75, 0x74, 0x65, 0x2f, 0x70, 0x6f, 0x69, 0x6e, 0x74, 0x65, 0x72, 0x5f, 0x66, 0x6c, 0x61, 0x67
        /*0046*/ 	.byte	0x67, 0x65, 0x64, 0x2e, 0x68, 0x70, 0x70, 0x00
	.type		__unnamed_1,@object
	.size		__unnamed_1,(.L_0 - __unnamed_1)
__unnamed_1:
        /*004e*/ 	.byte	0x61, 0x75, 0x74, 0x6f, 0x20, 0x63, 0x75, 0x74, 0x65, 0x3a, 0x3a, 0x61, 0x73, 0x5f, 0x70, 0x6f
        /* <DEDUP_REMOVED lines=27> */
        /*020e*/ 	.byte	0x43, 0x3c, 0x30, 0x3e, 0x3e, 0x3e, 0x3e, 0x3e, 0x5d, 0x00
.L_0:


//--------------------- .nv.shared._ZN7cutlass13device_kernelINS_4fmha6kernel28FmhaKernelTmaWarpSpecializedINS1_10collective30FmhaMainloopTmaWarpSpecializedINS_12float_e4m3_tEffN4cute5tupleIJNS7_1CILi128EEENS9_ILi64EEESB_EEENS8_IJiNS9_ILi1EEENS8_IJiiEEEEEESF_NS8_IJSD_iSE_EEENS4_12CausalFusionEJEEENS4_15FmhaFwdEpilogueIS6_fNS8_IJSB_SB_SB_EEEEENS2_23IndividualTileSchedulerEJEEEEEvNT_6ParamsE --------------------------
	.section	.nv.shared._ZN7cutlass13device_kernelINS_4fmha6kernel28FmhaKernelTmaWarpSpecializedINS1_10collective30FmhaMainloopTmaWarpSpecializedINS_12float_e4m3_tEffN4cute5tupleIJNS7_1CILi128EEENS9_ILi64EEESB_EEENS8_IJiNS9_ILi1EEENS8_IJiiEEEEEESF_NS8_IJSD_iSE_EEENS4_12CausalFusionEJEEENS4_15FmhaFwdEpilogueIS6_fNS8_IJSB_SB_SB_EEEEENS2_23IndividualTileSchedulerEJEEEEEvNT_6ParamsE,"aw",@nobits
	.sectionflags	@""
	.align	16
	.zero		1024


//--------------------- .nv.shared.reserved.0     --------------------------
	.section	.nv.shared.reserved.0,"aw",@nobits
	.weak		__nv_reservedSMEM_offset_0_alias
	.size		__nv_reservedSMEM_offset_0_alias, 0, 0
	.other		__nv_reservedSMEM_offset_0_alias,@"STO_CUDA_RESERVED_SHARED STV_DEFAULT"
__nv_reservedSMEM_offset_0_alias:
	.zero		0


//--------------------- .nv.global                --------------------------
	.section	.nv.global,"aw",@nobits
.nv.global:
	.type		_ZN39_INTERNAL_4d935a51_4_k_cu_f206b20d_33834cute1_E,@object
	.size		_ZN39_INTERNAL_4d935a51_4_k_cu_f206b20d_33834cute1_E,(_ZN39_INTERNAL_4d935a51_4_k_cu_f206b20d_33834cuda3std3__45__cpo6cbeginE - _ZN39_INTERNAL_4d935a51_4_k_cu_f206b20d_33834cute1_E)
_ZN39_INTERNAL_4d935a51_4_k_cu_f206b20d_33834cute1_E:
	.zero		1
	.type		_ZN39_INTERNAL_4d935a51_4_k_cu_f206b20d_33834cuda3std3__45__cpo6cbeginE,@object
	.size		_ZN39_INTERNAL_4d935a51_4_k_cu_f206b20d_33834cuda3std3__45__cpo6cbeginE,(_ZN39_INTERNAL_4d935a51_4_k_cu_f206b20d_33834cuda3std3__48in_placeE - _ZN39_INTERNAL_4d935a51_4_k_cu_f206b20d_33834cuda3std3__45__cpo6cbeginE)
_ZN39_INTERNAL_4d935a51_4_k_cu_f206b20d_33834cuda3std3__45__cpo6cbeginE:
	.zero		1
	.type		_ZN39_INTERNAL_4d935a51_4_k_cu_f206b20d_33834cuda3std3__48in_placeE,@object
	.size		_ZN39_INTERNAL_4d935a51_4_k_cu_f206b20d_33834cuda3std3__48in_placeE,(_ZN39_INTERNAL_4d935a51_4_k_cu_f206b20d_33834cuda3std6ranges3__45__cpo9iter_moveE - _ZN39_INTERNAL_4d935a51_4_k_cu_f206b20d_33834cuda3std3__48in_placeE)
_ZN39_INTERNAL_4d935a51_4_k_cu_f206b20d_33834cuda3std3__48in_placeE:
	.zero		1
	.type		_ZN39_INTERNAL_4d935a51_4_k_cu_f206b20d_33834cuda3std6ranges3__45__cpo9iter_moveE,@object
	.size		_ZN39_INTERNAL_4d935a51_4_k_cu_f206b20d_33834cuda3std6ranges3__45__cpo9iter_moveE,(_ZN39_INTERNAL_4d935a51_4_k_cu_f206b20d_33834cuda3std3__45__cpo5beginE - _ZN39_INTERNAL_4d935a51_4_k_cu_f206b20d_33834cuda3std6ranges3__45__cpo9iter_moveE)
_ZN39_INTERNAL_4d935a51_4_k_cu_f206b20d_33834cuda3std6ranges3__45__cpo9iter_moveE:
	.zero		1
	.type		_ZN39_INTERNAL_4d935a51_4_k_cu_f206b20d_33834cuda3std3__45__cpo5beginE,@object
	.size		_ZN39_INTERNAL_4d935a51_4_k_cu_f206b20d_33834cuda3std3__45__cpo5beginE,(_ZN39_INTERNAL_4d935a51_4_k_cu_f206b20d_33834cuda3std3__441_GLOBAL__N__4d935a51_4_k_cu_f206b20d_33836ignoreE - _ZN39_INTERNAL_4d935a51_4_k_cu_f206b20d_33834cuda3std3__45__cpo5beginE)
_ZN39_INTERNAL_4d935a51_4_k_cu_f206b20d_33834cuda3std3__45__cpo5beginE:
	.zero		1
	.type		_ZN39_INTERNAL_4d935a51_4_k_cu_f206b20d_33834cuda3std3__441_GLOBAL__N__4d935a51_4_k_cu_f206b20d_33836ignoreE,@object
	.size		_ZN39_INTERNAL_4d935a51_4_k_cu_f206b20d_33834cuda3std3__441_GLOBAL__N__4d935a51_4_k_cu_f206b20d_33836ignoreE,(_ZN39_INTERNAL_4d935a51_4_k_cu_f206b20d_33834cute7productE - _ZN39_INTERNAL_4d935a51_4_k_cu_f206b20d_33834cuda3std3__441_GLOBAL__N__4d935a51_4_k_cu_f206b20d_33836ignoreE)
_ZN39_INTERNAL_4d935a51_4_k_cu_f206b20d_33834cuda3std3__441_GLOBAL__N__4d935a51_4_k_cu_f206b20d_33836ignoreE:
	.zero		1
	.type		_ZN39_INTERNAL_4d935a51_4_k_cu_f206b20d_33834cute7productE,@object
	.size		_ZN39_INTERNAL_4d935a51_4_k_cu_f206b20d_33834cute7productE,(_ZN39_INTERNAL_4d935a51_4_k_cu_f206b20d_33834cuda3std3__45__cpo3endE - _ZN39_INTERNAL_4d935a51_4_k_cu_f206b20d_33834cute7productE)
_ZN39_INTERNAL_4d935a51_4_k_cu_f206b20d_33834cute7productE:
	.zero		1
	.type		_ZN39_INTERNAL_4d935a51_4_k_cu_f206b20d_33834cuda3std3__45__cpo3endE,@object
	.size		_ZN39_INTERNAL_4d935a51_4_k_cu_f206b20d_33834cuda3std3__45__cpo3endE,(_ZN39_INTERNAL_4d935a51_4_k_cu_f206b20d_33834cuda3std3__419piecewise_constructE - _ZN39_INTERNAL_4d935a51_4_k_cu_f206b20d_33834cuda3std3__45__cpo3endE)
_ZN39_INTERNAL_4d935a51_4_k_cu_f206b20d_33834cuda3std3__45__cpo3endE:
	.zero		1
	.type		_ZN39_INTERNAL_4d935a51_4_k_cu_f206b20d_33834cuda3std3__419piecewise_constructE,@object
	.size		_ZN39_INTERNAL_4d935a51_4_k_cu_f206b20d_33834cuda3std3__419piecewise_constructE,(_ZN39_INTERNAL_4d935a51_4_k_cu_f206b20d_33834cuda3std3__45__cpo4cendE - _ZN39_INTERNAL_4d935a51_4_k_cu_f206b20d_33834cuda3std3__419piecewise_constructE)
_ZN39_INTERNAL_4d935a51_4_k_cu_f206b20d_33834cuda3std3__419piecewise_constructE:
	.zero		1
	.type		_ZN39_INTERNAL_4d935a51_4_k_cu_f206b20d_33834cuda3std3__45__cpo4cendE,@object
	.size		_ZN39_INTERNAL_4d935a51_4_k_cu_f206b20d_33834cuda3std3__45__cpo4cendE,(_ZN39_INTERNAL_4d935a51_4_k_cu_f206b20d_33834cuda3std6ranges3__45__cpo4swapE - _ZN39_INTERNAL_4d935a51_4_k_cu_f206b20d_33834cuda3std3__45__cpo4cendE)
_ZN39_INTERNAL_4d935a51_4_k_cu_f206b20d_33834cuda3std3__45__cpo4cendE:
	.zero		1
	.type		_ZN39_INTERNAL_4d935a51_4_k_cu_f206b20d_33834cuda3std6ranges3__45__cpo4swapE,@object
	.size		_ZN39_INTERNAL_4d935a51_4_k_cu_f206b20d_33834cuda3std6ranges3__45__cpo4swapE,(.L_8 - _ZN39_INTERNAL_4d935a51_4_k_cu_f206b20d_33834cuda3std6ranges3__45__cpo4swapE)
_ZN39_INTERNAL_4d935a51_4_k_cu_f206b20d_33834cuda3std6ranges3__45__cpo4swapE:
	.zero		1
.L_8:


//--------------------- .nv.constant0._ZN7cutlass13device_kernelINS_4fmha6kernel28FmhaKernelTmaWarpSpecializedINS1_10collective30FmhaMainloopTmaWarpSpecializedINS_12float_e4m3_tEffN4cute5tupleIJNS7_1CILi128EEENS9_ILi64EEESB_EEENS8_IJiNS9_ILi1EEENS8_IJiiEEEEEESF_NS8_IJSD_iSE_EEENS4_12CausalFusionEJEEENS4_15FmhaFwdEpilogueIS6_fNS8_IJSB_SB_SB_EEEEENS2_23IndividualTileSchedulerEJEEEEEvNT_6ParamsE --------------------------
	.section	.nv.constant0._ZN7cutlass13device_kernelINS_4fmha6kernel28FmhaKernelTmaWarpSpecializedINS1_10collective30FmhaMainloopTmaWarpSpecializedINS_12float_e4m3_tEffN4cute5tupleIJNS7_1CILi128EEENS9_ILi64EEESB_EEENS8_IJiNS9_ILi1EEENS8_IJiiEEEEEESF_NS8_IJSD_iSE_EEENS4_12CausalFusionEJEEENS4_15FmhaFwdEpilogueIS6_fNS8_IJSB_SB_SB_EEEEENS2_23IndividualTileSchedulerEJEEEEEvNT_6ParamsE,"a",@progbits
	.sectionflags	@""
	.align	4
.nv.constant0._ZN7cutlass13device_kernelINS_4fmha6kernel28FmhaKernelTmaWarpSpecializedINS1_10collective30FmhaMainloopTmaWarpSpecializedINS_12float_e4m3_tEffN4cute5tupleIJNS7_1CILi128EEENS9_ILi64EEESB_EEENS8_IJiNS9_ILi1EEENS8_IJiiEEEEEESF_NS8_IJSD_iSE_EEENS4_12CausalFusionEJEEENS4_15FmhaFwdEpilogueIS6_fNS8_IJSB_SB_SB_EEEEENS2_23IndividualTileSchedulerEJEEEEEvNT_6ParamsE:
	.zero		2688


//--------------------- SYMBOLS --------------------------

	.type		.nv.reservedSmem.offset0,@object
	.size		.nv.reservedSmem.offset0,0x4
	.type		__assertfail,@function
